	.target	sm_90a

	.elftype	@"ET_EXEC"


//--------------------- .note.nv.tkinfo           --------------------------
	.section	.note.nv.tkinfo,"",@"SHT_NOTE"
	.sectionflags	@"SHF_NOTE_NV_TKINFO"
	.tkinfo
        /*0018*/ 	.word	0x00000002
        /*0030*/ 	.string	""
        /*0030*/ 	.string	"ptxas"
        /*0030*/ 	.string	"Cuda compilation tools, release 13.0, V13.0.88"
        /*0030*/ 	.string	"Build cuda_13.0.r13.0/compiler.36424714_0"
        /*0030*/ 	.string	"-arch sm_90a -m 64 "



//--------------------- .note.nv.cuinfo           --------------------------
	.section	.note.nv.cuinfo,"",@"SHT_NOTE"
	.sectionflags	@"SHF_NOTE_NV_CUINFO"
        /*0018*/ 	.short	0x0002
        /*001a*/ 	.short	0x005a
        /*001c*/ 	.short	0x0082
	.zero		2


//--------------------- .nv.info                  --------------------------
	.section	.nv.info,"",@"SHT_CUDA_INFO"
	.align	4


	//----- nvinfo : EIATTR_REGCOUNT
	.align		4
        /*0000*/ 	.byte	0x04, 0x2f
        /*0002*/ 	.short	(.L_15 - .L_14)
	.align		4
.L_14:
        /*0004*/ 	.word	index@(_ZN7cutlass13device_kernelINS_4gemm6kernel13GemmUniversalIN4cute5tupleIJiiiiEEENS1_10collective13CollectiveMmaINS1_34MainloopSm90TmaGmmaWarpSpecializedILi5ENS5_IJNS4_1CILi1EEESB_SB_EEENS1_32KernelTmaWarpSpecializedPingpongEEENS5_IJNSA_ILi64EEESF_NSA_ILi128EEEEEENS_10bfloat16_tENS5_IJlSB_lEEESI_SJ_NS4_8TiledMMAINS4_8MMA_AtomIJNS4_4SM904GMMA27MMA_64x64x16_F32BF16BF16_SSILNSN_5MajorE0ELSP_0ELNSN_7ScaleInE1ELSQ_1EEEEEENS4_6LayoutISC_NS5_IJNSA_ILi0EEESU_SU_EEEEENS5_IJNS4_10UnderscoreESX_SX_EEEEENS4_13SM90_TMA_LOADENS4_14ComposedLayoutINS4_7SwizzleILi3ELi4ELi3EEENS4_18smem_ptr_flag_bitsILi16EEENST_INS5_IJNSA_ILi8EEESF_EEENS5_IJSF_SB_EEEEEEEvNS4_8identityES10_S1A_vS1B_EENS_8epilogue10collective6detail29Sm90TmaWarpSpecializedAdapterINS1E_15DefaultEpilogueISI_SJ_SJ_NS1D_6thread17LinearCombinationISI_Li1EffLNS1I_9ScaleType4KindE0ELNS_15FloatRoundStyleE2ESI_EENS1_15EpilogueDefaultEEEEEvvEEEEvNT_6ParamsE)
        /*0008*/ 	.word	0x000000a8


	//----- nvinfo : EIATTR_FRAME_SIZE
	.align		4
.L_15:
        /*000c*/ 	.byte	0x04, 0x11
        /*000e*/ 	.short	(.L_17 - .L_16)
	.align		4
.L_16:
        /*0010*/ 	.word	index@(_ZN7cutlass13device_kernelINS_4gemm6kernel13GemmUniversalIN4cute5tupleIJiiiiEEENS1_10collective13CollectiveMmaINS1_34MainloopSm90TmaGmmaWarpSpecializedILi5ENS5_IJNS4_1CILi1EEESB_SB_EEENS1_32KernelTmaWarpSpecializedPingpongEEENS5_IJNSA_ILi64EEESF_NSA_ILi128EEEEEENS_10bfloat16_tENS5_IJlSB_lEEESI_SJ_NS4_8TiledMMAINS4_8MMA_AtomIJNS4_4SM904GMMA27MMA_64x64x16_F32BF16BF16_SSILNSN_5MajorE0ELSP_0ELNSN_7ScaleInE1ELSQ_1EEEEEENS4_6LayoutISC_NS5_IJNSA_ILi0EEESU_SU_EEEEENS5_IJNS4_10UnderscoreESX_SX_EEEEENS4_13SM90_TMA_LOADENS4_14ComposedLayoutINS4_7SwizzleILi3ELi4ELi3EEENS4_18smem_ptr_flag_bitsILi16EEENST_INS5_IJNSA_ILi8EEESF_EEENS5_IJSF_SB_EEEEEEEvNS4_8identityES10_S1A_vS1B_EENS_8epilogue10collective6detail29Sm90TmaWarpSpecializedAdapterINS1E_15DefaultEpilogueISI_SJ_SJ_NS1D_6thread17LinearCombinationISI_Li1EffLNS1I_9ScaleType4KindE0ELNS_15FloatRoundStyleE2ESI_EENS1_15EpilogueDefaultEEEEEvvEEEEvNT_6ParamsE)
        /*0014*/ 	.word	0x00000008


	//----- nvinfo : EIATTR_MIN_STACK_SIZE
	.align		4
.L_17:
        /*0018*/ 	.byte	0x04, 0x12
        /*001a*/ 	.short	(.L_19 - .L_18)
	.align		4
.L_18:
        /*001c*/ 	.word	index@(_ZN7cutlass13device_kernelINS_4gemm6kernel13GemmUniversalIN4cute5tupleIJiiiiEEENS1_10collective13CollectiveMmaINS1_34MainloopSm90TmaGmmaWarpSpecializedILi5ENS5_IJNS4_1CILi1EEESB_SB_EEENS1_32KernelTmaWarpSpecializedPingpongEEENS5_IJNSA_ILi64EEESF_NSA_ILi128EEEEEENS_10bfloat16_tENS5_IJlSB_lEEESI_SJ_NS4_8TiledMMAINS4_8MMA_AtomIJNS4_4SM904GMMA27MMA_64x64x16_F32BF16BF16_SSILNSN_5MajorE0ELSP_0ELNSN_7ScaleInE1ELSQ_1EEEEEENS4_6LayoutISC_NS5_IJNSA_ILi0EEESU_SU_EEEEENS5_IJNS4_10UnderscoreESX_SX_EEEEENS4_13SM90_TMA_LOADENS4_14ComposedLayoutINS4_7SwizzleILi3ELi4ELi3EEENS4_18smem_ptr_flag_bitsILi16EEENST_INS5_IJNSA_ILi8EEESF_EEENS5_IJSF_SB_EEEEEEEvNS4_8identityES10_S1A_vS1B_EENS_8epilogue10collective6detail29Sm90TmaWarpSpecializedAdapterINS1E_15DefaultEpilogueISI_SJ_SJ_NS1D_6thread17LinearCombinationISI_Li1EffLNS1I_9ScaleType4KindE0ELNS_15FloatRoundStyleE2ESI_EENS1_15EpilogueDefaultEEEEEvvEEEEvNT_6ParamsE)
        /*0020*/ 	.word	0x00000008
.L_19:


//--------------------- .nv.compat                --------------------------
	.section	.nv.compat,"",@"SHT_CUDA_COMPAT_INFO"
	.align	4
        /*0000*/ 	.byte	0x02, 0x09, 0x01, 0x00, 0x02, 0x02, 0x04, 0x00, 0x02, 0x05, 0x05, 0x00, 0x03, 0x07, 0x01, 0x01
        /*0010*/ 	.byte	0x02, 0x03, 0x01, 0x00, 0x02, 0x06, 0x01, 0x00, 0x04, 0x0b, 0x08, 0x00, 0x00, 0x00, 0x00, 0x00
        /*0020*/ 	.byte	0x00, 0x00, 0x00, 0x00


//--------------------- .nv.info._ZN7cutlass13device_kernelINS_4gemm6kernel13GemmUniversalIN4cute5tupleIJiiiiEEENS1_10collective13CollectiveMmaINS1_34MainloopSm90TmaGmmaWarpSpecializedILi5ENS5_IJNS4_1CILi1EEESB_SB_EEENS1_32KernelTmaWarpSpecializedPingpongEEENS5_IJNSA_ILi64EEESF_NSA_ILi128EEEEEENS_10bfloat16_tENS5_IJlSB_lEEESI_SJ_NS4_8TiledMMAINS4_8MMA_AtomIJNS4_4SM904GMMA27MMA_64x64x16_F32BF16BF16_SSILNSN_5MajorE0ELSP_0ELNSN_7ScaleInE1ELSQ_1EEEEEENS4_6LayoutISC_NS5_IJNSA_ILi0EEESU_SU_EEEEENS5_IJNS4_10UnderscoreESX_SX_EEEEENS4_13SM90_TMA_LOADENS4_14ComposedLayoutINS4_7SwizzleILi3ELi4ELi3EEENS4_18smem_ptr_flag_bitsILi16EEENST_INS5_IJNSA_ILi8EEESF_EEENS5_IJSF_SB_EEEEEEEvNS4_8identityES10_S1A_vS1B_EENS_8epilogue10collective6detail29Sm90TmaWarpSpecializedAdapterINS1E_15DefaultEpilogueISI_SJ_SJ_NS1D_6thread17LinearCombinationISI_Li1EffLNS1I_9ScaleType4KindE0ELNS_15FloatRoundStyleE2ESI_EENS1_15EpilogueDefaultEEEEEvvEEEEvNT_6ParamsE --------------------------
	.section	.nv.info._ZN7cutlass13device_kernelINS_4gemm6kernel13GemmUniversalIN4cute5tupleIJiiiiEEENS1_10collective13CollectiveMmaINS1_34MainloopSm90TmaGmmaWarpSpecializedILi5ENS5_IJNS4_1CILi1EEESB_SB_EEENS1_32KernelTmaWarpSpecializedPingpongEEENS5_IJNSA_ILi64EEESF_NSA_ILi128EEEEEENS_10bfloat16_tENS5_IJlSB_lEEESI_SJ_NS4_8TiledMMAINS4_8MMA_AtomIJNS4_4SM904GMMA27MMA_64x64x16_F32BF16BF16_SSILNSN_5MajorE0ELSP_0ELNSN_7ScaleInE1ELSQ_1EEEEEENS4_6LayoutISC_NS5_IJNSA_ILi0EEESU_SU_EEEEENS5_IJNS4_10UnderscoreESX_SX_EEEEENS4_13SM90_TMA_LOADENS4_14ComposedLayoutINS4_7SwizzleILi3ELi4ELi3EEENS4_18smem_ptr_flag_bitsILi16EEENST_INS5_IJNSA_ILi8EEESF_EEENS5_IJSF_SB_EEEEEEEvNS4_8identityES10_S1A_vS1B_EENS_8epilogue10collective6detail29Sm90TmaWarpSpecializedAdapterINS1E_15DefaultEpilogueISI_SJ_SJ_NS1D_6thread17LinearCombinationISI_Li1EffLNS1I_9ScaleType4KindE0ELNS_15FloatRoundStyleE2ESI_EENS1_15EpilogueDefaultEEEEEvvEEEEvNT_6ParamsE,"",@"SHT_CUDA_INFO"
	.sectionflags	@""
	.align	4


	//----- nvinfo : EIATTR_CUDA_API_VERSION
	.align		4
        /*0000*/ 	.byte	0x04, 0x37
        /*0002*/ 	.short	(.L_21 - .L_20)
.L_20:
        /*0004*/ 	.word	0x00000082


	//----- nvinfo : EIATTR_KPARAM_INFO
	.align		4
.L_21:
        /*0008*/ 	.byte	0x04, 0x17
        /*000a*/ 	.short	(.L_23 - .L_22)
.L_22:
        /*000c*/ 	.word	0x00000000
        /*0010*/ 	.short	0x0000
        /*0012*/ 	.short	0x0070
        /*0014*/ 	.byte	0x00, 0xf0, 0x01, 0x10


	//----- nvinfo : EIATTR_SPARSE_MMA_MASK
	.align		4
.L_23:
        /*0018*/ 	.byte	0x03, 0x50
        /*001a*/ 	.short	0x0000


	//----- nvinfo : EIATTR_MAXREG_COUNT
	.align		4
        /*001c*/ 	.byte	0x03, 0x1b
        /*001e*/ 	.short	0x00a8


	//----- nvinfo : EIATTR_NUM_BARRIERS
	.align		4
        /*0020*/ 	.byte	0x02, 0x4c
        /*0022*/ 	.byte	0x01
	.zero		1


	//----- nvinfo : EIATTR_EXTERNS
	.align		4
        /*0024*/ 	.byte	0x04, 0x0f
        /*0026*/ 	.short	(.L_25 - .L_24)


	//   ....[0]....
	.align		4
.L_24:
        /*0028*/ 	.word	index@(__assertfail)


	//----- nvinfo : EIATTR_ANNOTATIONS
	.align		4
.L_25:
        /*002c*/ 	.byte	0x04, 0x55
        /*002e*/ 	.short	(.L_27 - .L_26)


	//   ....[0]....
.L_26:
        /*0030*/ 	.word	0x00000001
        /*0034*/ 	.byte	0xf0, 0x0a, 0x00, 0x00, 0x01, 0x00, 0x00, 0x00, 0x10, 0x12, 0x00, 0x00, 0x01, 0x00, 0x00, 0x00
        /*0044*/ 	.byte	0x50, 0x46, 0x00, 0x00, 0x01, 0x00, 0x00, 0x00, 0xb0, 0x52, 0x00, 0x00


	//----- nvinfo : EIATTR_MERCURY_ISA_VERSION
	.align		4
.L_27:
        /*0050*/ 	.byte	0x03, 0x5f
        /*0052*/ 	.short	0x0101


	//----- nvinfo : EIATTR_INT_WARP_WIDE_INSTR_OFFSETS
	.align		4
        /*0054*/ 	.byte	0x04, 0x31
        /*0056*/ 	.short	(.L_29 - .L_28)


	//   ....[0]....
.L_28:
        /*0058*/ 	.word	0x00000410


	//   ....[1]....
        /*005c*/ 	.word	0x00000430


	//   ....[2]....
        /*0060*/ 	.word	0x000004b0


	//   ....[3]....
        /*0064*/ 	.word	0x000004c0


	//   ....[4]....
        /*0068*/ 	.word	0x000004d0


	//   ....[5]....
        /*006c*/ 	.word	0x000004f0


	//   ....[6]....
        /*0070*/ 	.word	0x00000580


	//   ....[7]....
        /*0074*/ 	.word	0x000005a0


	//----- nvinfo : EIATTR_COOP_GROUP_MASK_REGIDS
	.align		4
.L_29:
        /*0078*/ 	.byte	0x04, 0x29
        /*007a*/ 	.short	(.L_31 - .L_30)


	//   ....[0]....
.L_30:
        /*007c*/ 	.word	0xffffffff


	//   ....[1]....
        /*0080*/ 	.word	0xffffffff


	//   ....[2]....
        /*0084*/ 	.word	0xffffffff


	//   ....[3]....
        /*0088*/ 	.word	0xffffffff


	//   ....[4]....
        /*008c*/ 	.word	0xffffffff


	//   ....[5]....
        /*0090*/ 	.word	0xffffffff


	//----- nvinfo : EIATTR_COOP_GROUP_INSTR_OFFSETS
	.align		4
.L_31:
        /*0094*/ 	.byte	0x04, 0x28
        /*0096*/ 	.short	(.L_33 - .L_32)


	//   ....[0]....
.L_32:
        /*0098*/ 	.word	0x00000070


	//   ....[1]....
        /*009c*/ 	.word	0x00000080


	//   ....[2]....
        /*00a0*/ 	.word	0x00000140


	//   ....[3]....
        /*00a4*/ 	.word	0x000002f0


	//   ....[4]....
        /*00a8*/ 	.word	0x00000330


	//   ....[5]....
        /*00ac*/ 	.word	0x00000370


	//----- nvinfo : EIATTR_REG_RECONFIG
	.align		4
.L_33:
        /*00b0*/ 	.byte	0x01, 0x54
	.zero		2


	//----- nvinfo : EIATTR_SYSCALL_OFFSETS
	.align		4
        /*00b4*/ 	.byte	0x04, 0x46
        /*00b6*/ 	.short	(.L_35 - .L_34)


	//   ....[0]....
.L_34:
        /*00b8*/ 	.word	0x00001710


	//----- nvinfo : EIATTR_MBARRIER_INSTR_OFFSETS
	.align		4
.L_35:
        /*00bc*/ 	.byte	0x04, 0x39
        /*00be*/ 	.short	(.L_37 - .L_36)


	//   ....[0]....
.L_36:
        /*00c0*/ 	.word	0x00000240
        /*00c4*/ 	.word	0x000000ff
        /*00c8*/ 	.word	0x00000000
        /*00cc*/ 	.short	0x0100
        /*00ce*/ 	.byte	0x08
	.zero		1


	//   ....[1]....
        /*00d0*/ 	.word	0x00000250
        /*00d4*/ 	.word	0x000000ff
        /*00d8*/ 	.word	0x00000028
        /*00dc*/ 	.short	0x0100
        /*00de*/ 	.byte	0x08
	.zero		1


	//   ....[2]....
        /*00e0*/ 	.word	0x00000260
        /*00e4*/ 	.word	0x000000ff
        /*00e8*/ 	.word	0x00000008
        /*00ec*/ 	.short	0x0100
        /*00ee*/ 	.byte	0x08
	.zero		1


	//   ....[3]....
        /*00f0*/ 	.word	0x00000270
        /*00f4*/ 	.word	0x000000ff
        /*00f8*/ 	.word	0x00000030
        /*00fc*/ 	.short	0x0100
        /*00fe*/ 	.byte	0x08
	.zero		1


	//   ....[4]....
        /*0100*/ 	.word	0x00000280
        /*0104*/ 	.word	0x000000ff
        /*0108*/ 	.word	0x00000010
        /*010c*/ 	.short	0x0100
        /*010e*/ 	.byte	0x08
	.zero		1


	//   ....[5]....
        /*0110*/ 	.word	0x00000290
        /*0114*/ 	.word	0x000000ff
        /*0118*/ 	.word	0x00000038
        /*011c*/ 	.short	0x0100
        /*011e*/ 	.byte	0x08
	.zero		1


	//   ....[6]....
        /*0120*/ 	.word	0x000002a0
        /*0124*/ 	.word	0x000000ff
        /*0128*/ 	.word	0x00000018
        /*012c*/ 	.short	0x0100
        /*012e*/ 	.byte	0x08
	.zero		1


	//   ....[7]....
        /*0130*/ 	.word	0x000002b0
        /*0134*/ 	.word	0x000000ff
        /*0138*/ 	.word	0x00000040
        /*013c*/ 	.short	0x0100
        /*013e*/ 	.byte	0x08
	.zero		1


	//   ....[8]....
        /*0140*/ 	.word	0x000002c0
        /*0144*/ 	.word	0x000000ff
        /*0148*/ 	.word	0x00000020
        /*014c*/ 	.short	0x0100
        /*014e*/ 	.byte	0x08
	.zero		1


	//   ....[9]....
        /*0150*/ 	.word	0x000002d0
        /*0154*/ 	.word	0x000000ff
        /*0158*/ 	.word	0x00000048
        /*015c*/ 	.short	0x0100
        /*015e*/ 	.byte	0x08
	.zero		1


	//   ....[10]....
        /*0160*/ 	.word	0x000005e0
        /*0164*/ 	.word	0x000000ff
        /*0168*/ 	.word	0x00000080
        /*016c*/ 	.short	0x0100
        /*016e*/ 	.byte	0x08
	.zero		1


	//   ....[11]....
        /*0170*/ 	.word	0x00000650
        /*0174*/ 	.word	0x000000ff
        /*0178*/ 	.word	0x00000088
        /*017c*/ 	.short	0x0100
        /*017e*/ 	.byte	0x08
	.zero		1


	//   ....[12]....
        /*0180*/ 	.word	0x00000670
        /*0184*/ 	.word	0x000000ff
        /*0188*/ 	.word	0x00000060
        /*018c*/ 	.short	0x0100
        /*018e*/ 	.byte	0x09
	.zero		1


	//   ....[13]....
        /*0190*/ 	.word	0x00000680
        /*0194*/ 	.word	0x000000ff
        /*0198*/ 	.word	0x00000068
        /*019c*/ 	.short	0x0100
        /*019e*/ 	.byte	0x09
	.zero		1


	//   ....[14]....
        /*01a0*/ 	.word	0x00000690
        /*01a4*/ 	.word	0x000000ff
        /*01a8*/ 	.word	0x00000070
        /*01ac*/ 	.short	0x0100
        /*01ae*/ 	.byte	0x09
	.zero		1


	//   ....[15]....
        /*01b0*/ 	.word	0x000006a0
        /*01b4*/ 	.word	0x000000ff
        /*01b8*/ 	.word	0x00000078
        /*01bc*/ 	.short	0x0100
        /*01be*/ 	.byte	0x09
	.zero		1


	//   ....[16]....
        /*01c0*/ 	.word	0x000015d0
        /*01c4*/ 	.word	0x000000ff
        /*01c8*/ 	.word	0xfffffff8
        /*01cc*/ 	.short	0x010a
        /*01ce*/ 	.byte	0x2b
	.zero		1


	//   ....[17]....
        /*01d0*/ 	.word	0x00001790
        /*01d4*/ 	.word	0x00000003
        /*01d8*/ 	.word	0x00000000
        /*01dc*/ 	.short	0x010a
        /*01de*/ 	.byte	0x3f
	.zero		1


	//   ....[18]....
        /*01e0*/ 	.word	0x000017d0
        /*01e4*/ 	.word	0x00000003
        /*01e8*/ 	.word	0x00000000
        /*01ec*/ 	.short	0x010a
        /*01ee*/ 	.byte	0x3f
	.zero		1


	//   ....[19]....
        /*01f0*/ 	.word	0x00001c90
        /*01f4*/ 	.word	0x000000ff
        /*01f8*/ 	.word	0x00000000
        /*01fc*/ 	.short	0x010a
        /*01fe*/ 	.byte	0x04
	.zero		1


	//   ....[20]....
        /*0200*/ 	.word	0x00001cd0
        /*0204*/ 	.word	0x000000ff
        /*0208*/ 	.word	0x00000000
        /*020c*/ 	.short	0x010a
        /*020e*/ 	.byte	0x04
	.zero		1


	//   ....[21]....
        /*0210*/ 	.word	0x000020f0
        /*0214*/ 	.word	0x000000ff
        /*0218*/ 	.word	0x00000000
        /*021c*/ 	.short	0x0101
        /*021e*/ 	.byte	0x04
	.zero		1


	//   ....[22]....
        /*0220*/ 	.word	0x000021f0
        /*0224*/ 	.word	0x00000003
        /*0228*/ 	.word	0x00000000
        /*022c*/ 	.short	0x0101
        /*022e*/ 	.byte	0x30
	.zero		1


	//   ....[23]....
        /*0230*/ 	.word	0x000022c0
        /*0234*/ 	.word	0x000000ff
        /*0238*/ 	.word	0x00000000
        /*023c*/ 	.short	0x0101
        /*023e*/ 	.byte	0x06
	.zero		1


	//   ....[24]....
        /*0240*/ 	.word	0x00002330
        /*0244*/ 	.word	0x000000ff
        /*0248*/ 	.word	0x00000008
        /*024c*/ 	.short	0x010a
        /*024e*/ 	.byte	0x2b
	.zero		1


	//   ....[25]....
        /*0250*/ 	.word	0x00004690
        /*0254*/ 	.word	0x00000000
        /*0258*/ 	.word	0x00000000
        /*025c*/ 	.short	0x0101
        /*025e*/ 	.byte	0x30
	.zero		1


	//   ....[26]....
        /*0260*/ 	.word	0x00004f80
        /*0264*/ 	.word	0x0000000b
        /*0268*/ 	.word	0x00000028
        /*026c*/ 	.short	0x010a
        /*026e*/ 	.byte	0x3f
	.zero		1


	//   ....[27]....
        /*0270*/ 	.word	0x000053e0
        /*0274*/ 	.word	0x00000006
        /*0278*/ 	.word	0x00000088
        /*027c*/ 	.short	0x0101
        /*027e*/ 	.byte	0x3f
	.zero		1


	//   ....[28]....
        /*0280*/ 	.word	0x00005b00
        /*0284*/ 	.word	0x00000007
        /*0288*/ 	.word	0x00000000
        /*028c*/ 	.short	0x010a
        /*028e*/ 	.byte	0x3f
	.zero		1


	//   ....[29]....
        /*0290*/ 	.word	0x00005b80
        /*0294*/ 	.word	0x00000006
        /*0298*/ 	.word	0x00000000
        /*029c*/ 	.short	0x010a
        /*029e*/ 	.byte	0x3f
	.zero		1


	//   ....[30]....
        /*02a0*/ 	.word	0x00005c10
        /*02a4*/ 	.word	0x00000007
        /*02a8*/ 	.word	0x00000000
        /*02ac*/ 	.short	0x010a
        /*02ae*/ 	.byte	0x3f
	.zero		1


	//   ....[31]....
        /*02b0*/ 	.word	0x00005ca0
        /*02b4*/ 	.word	0x00000006
        /*02b8*/ 	.word	0x00000000
        /*02bc*/ 	.short	0x010a
        /*02be*/ 	.byte	0x3f
	.zero		1


	//   ....[32]....
        /*02c0*/ 	.word	0x00005d30
        /*02c4*/ 	.word	0x00000005
        /*02c8*/ 	.word	0x00000000
        /*02cc*/ 	.short	0x010a
        /*02ce*/ 	.byte	0x3f
	.zero		1


	//   ....[33]....
        /*02d0*/ 	.word	0x00005da0
        /*02d4*/ 	.word	0x00000003
        /*02d8*/ 	.word	0xfffffff8
        /*02dc*/ 	.short	0x010a
        /*02de*/ 	.byte	0x3f
	.zero		1


	//   ....[34]....
        /*02e0*/ 	.word	0x00005df0
        /*02e4*/ 	.word	0x00000003
        /*02e8*/ 	.word	0x00000000
        /*02ec*/ 	.short	0x010a
        /*02ee*/ 	.byte	0x3f
	.zero		1


	//   ....[35]....
        /*02f0*/ 	.word	0x00005e50
        /*02f4*/ 	.word	0x00000004
        /*02f8*/ 	.word	0x00000000
        /*02fc*/ 	.short	0x010a
        /*02fe*/ 	.byte	0x3f
	.zero		1


	//   ....[36]....
        /*0300*/ 	.word	0x00005eb0
        /*0304*/ 	.word	0x00000003
        /*0308*/ 	.word	0x00000008
        /*030c*/ 	.short	0x010a
        /*030e*/ 	.byte	0x3f
	.zero		1


	//   ....[37]....
        /*0310*/ 	.word	0x00005f80
        /*0314*/ 	.word	0x0000000b
        /*0318*/ 	.word	0x00000028
        /*031c*/ 	.short	0x010a
        /*031e*/ 	.byte	0x3f
	.zero		1


	//   ....[38]....
        /*0320*/ 	.word	0x00006050
        /*0324*/ 	.word	0x00000007
        /*0328*/ 	.word	0x00000000
        /*032c*/ 	.short	0x010a
        /*032e*/ 	.byte	0x3f
	.zero		1


	//   ....[39]....
        /*0330*/ 	.word	0x000060a0
        /*0334*/ 	.word	0x00000006
        /*0338*/ 	.word	0x00000000
        /*033c*/ 	.short	0x010a
        /*033e*/ 	.byte	0x3f
	.zero		1


	//   ....[40]....
        /*0340*/ 	.word	0x000060f0
        /*0344*/ 	.word	0x00000007
        /*0348*/ 	.word	0x00000000
        /*034c*/ 	.short	0x010a
        /*034e*/ 	.byte	0x3f
	.zero		1


	//   ....[41]....
        /*0350*/ 	.word	0x00006140
        /*0354*/ 	.word	0x00000006
        /*0358*/ 	.word	0x00000000
        /*035c*/ 	.short	0x010a
        /*035e*/ 	.byte	0x3f
	.zero		1


	//----- nvinfo : EIATTR_NUM_MBARRIERS
	.align		4
.L_37:
        /*0360*/ 	.byte	0x03, 0x38
        /*0362*/ 	.short	0x0010


	//----- nvinfo : EIATTR_EXIT_INSTR_OFFSETS
	.align		4
        /*0364*/ 	.byte	0x04, 0x1c
        /*0366*/ 	.short	(.L_39 - .L_38)


	//   ....[0]....
.L_38:
        /*0368*/ 	.word	0x000011a0


	//   ....[1]....
        /*036c*/ 	.word	0x00001200


	//   ....[2]....
        /*0370*/ 	.word	0x00004cb0


	//   ....[3]....
        /*0374*/ 	.word	0x00004ce0


	//   ....[4]....
        /*0378*/ 	.word	0x00005d80


	//----- nvinfo : EIATTR_MAX_THREADS
	.align		4
.L_39:
        /*037c*/ 	.byte	0x04, 0x05
        /*037e*/ 	.short	(.L_41 - .L_40)
.L_40:
        /*0380*/ 	.word	0x00000180
        /*0384*/ 	.word	0x00000001
        /*0388*/ 	.word	0x00000001


	//----- nvinfo : EIATTR_CRS_STACK_SIZE
	.align		4
.L_41:
        /*038c*/ 	.byte	0x04, 0x1e
        /*038e*/ 	.short	(.L_43 - .L_42)
.L_42:
        /*0390*/ 	.word	0x00000000


	//----- nvinfo : EIATTR_CBANK_PARAM_SIZE
	.align		4
.L_43:
        /*0394*/ 	.byte	0x03, 0x19
        /*0396*/ 	.short	0x0470


	//----- nvinfo : EIATTR_PARAM_CBANK
	.align		4
        /*0398*/ 	.byte	0x04, 0x0a
        /*039a*/ 	.short	(.L_45 - .L_44)
	.align		4
.L_44:
        /*039c*/ 	.word	index@(.nv.constant0._ZN7cutlass13device_kernelINS_4gemm6kernel13GemmUniversalIN4cute5tupleIJiiiiEEENS1_10collective13CollectiveMmaINS1_34MainloopSm90TmaGmmaWarpSpecializedILi5ENS5_IJNS4_1CILi1EEESB_SB_EEENS1_32KernelTmaWarpSpecializedPingpongEEENS5_IJNSA_ILi64EEESF_NSA_ILi128EEEEEENS_10bfloat16_tENS5_IJlSB_lEEESI_SJ_NS4_8TiledMMAINS4_8MMA_AtomIJNS4_4SM904GMMA27MMA_64x64x16_F32BF16BF16_SSILNSN_5MajorE0ELSP_0ELNSN_7ScaleInE1ELSQ_1EEEEEENS4_6LayoutISC_NS5_IJNSA_ILi0EEESU_SU_EEEEENS5_IJNS4_10UnderscoreESX_SX_EEEEENS4_13SM90_TMA_LOADENS4_14ComposedLayoutINS4_7SwizzleILi3ELi4ELi3EEENS4_18smem_ptr_flag_bitsILi16EEENST_INS5_IJNSA_ILi8EEESF_EEENS5_IJSF_SB_EEEEEEEvNS4_8identityES10_S1A_vS1B_EENS_8epilogue10collective6detail29Sm90TmaWarpSpecializedAdapterINS1E_15DefaultEpilogueISI_SJ_SJ_NS1D_6thread17LinearCombinationISI_Li1EffLNS1I_9ScaleType4KindE0ELNS_15FloatRoundStyleE2ESI_EENS1_15EpilogueDefaultEEEEEvvEEEEvNT_6ParamsE)
        /*03a0*/ 	.short	0x0210
        /*03a2*/ 	.short	0x0470


	//----- nvinfo : EIATTR_SW_WAR
	.align		4
.L_45:
        /*03a4*/ 	.byte	0x04, 0x36
        /*03a6*/ 	.short	(.L_47 - .L_46)
.L_46:
        /*03a8*/ 	.word	0x00000008
.L_47:


//--------------------- .nv.callgraph             --------------------------
	.section	.nv.callgraph,"",@"SHT_CUDA_CALLGRAPH"
	.align	4
	.sectionentsize	8
	.align		4
        /*0000*/ 	.word	0x00000000
	.align		4
        /*0004*/ 	.word	0xffffffff
	.align		4
        /*0008*/ 	.word	index@(_ZN7cutlass13device_kernelINS_4gemm6kernel13GemmUniversalIN4cute5tupleIJiiiiEEENS1_10collective13CollectiveMmaINS1_34MainloopSm90TmaGmmaWarpSpecializedILi5ENS5_IJNS4_1CILi1EEESB_SB_EEENS1_32KernelTmaWarpSpecializedPingpongEEENS5_IJNSA_ILi64EEESF_NSA_ILi128EEEEEENS_10bfloat16_tENS5_IJlSB_lEEESI_SJ_NS4_8TiledMMAINS4_8MMA_AtomIJNS4_4SM904GMMA27MMA_64x64x16_F32BF16BF16_SSILNSN_5MajorE0ELSP_0ELNSN_7ScaleInE1ELSQ_1EEEEEENS4_6LayoutISC_NS5_IJNSA_ILi0EEESU_SU_EEEEENS5_IJNS4_10UnderscoreESX_SX_EEEEENS4_13SM90_TMA_LOADENS4_14ComposedLayoutINS4_7SwizzleILi3ELi4ELi3EEENS4_18smem_ptr_flag_bitsILi16EEENST_INS5_IJNSA_ILi8EEESF_EEENS5_IJSF_SB_EEEEEEEvNS4_8identityES10_S1A_vS1B_EENS_8epilogue10collective6detail29Sm90TmaWarpSpecializedAdapterINS1E_15DefaultEpilogueISI_SJ_SJ_NS1D_6thread17LinearCombinationISI_Li1EffLNS1I_9ScaleType4KindE0ELNS_15FloatRoundStyleE2ESI_EENS1_15EpilogueDefaultEEEEEvvEEEEvNT_6ParamsE)
	.align		4
        /*000c*/ 	.word	index@(__assertfail)
	.align		4
        /*0010*/ 	.word	0x00000000
	.align		4
        /*0014*/ 	.word	0xfffffffe
	.align		4
        /*0018*/ 	.word	0x00000000
	.align		4
        /*001c*/ 	.word	0xfffffffd
	.align		4
        /*0020*/ 	.word	0x00000000
	.align		4
        /*0024*/ 	.word	0xfffffffc


//--------------------- .nv.constant4             --------------------------
	.section	.nv.constant4,"a",@progbits
	.align	8
	.align		8
.nv.constant4:
        /*0000*/ 	.dword	__assertfail
	.align		8
        /*0008*/ 	.dword	__unnamed_1
	.align		8
        /*0010*/ 	.dword	_ZN40_INTERNAL_7edb548d_4_k_cu_c0926817_242694cuda3std3__45__cpo5beginE
	.align		8
        /*0018*/ 	.dword	_ZN40_INTERNAL_7edb548d_4_k_cu_c0926817_242694cuda3std3__45__cpo3endE
	.align		8
        /*0020*/ 	.dword	_ZN40_INTERNAL_7edb548d_4_k_cu_c0926817_242694cuda3std3__45__cpo6cbeginE
	.align		8
        /*0028*/ 	.dword	_ZN40_INTERNAL_7edb548d_4_k_cu_c0926817_242694cuda3std3__45__cpo4cendE
	.align		8
        /*0030*/ 	.dword	_ZN40_INTERNAL_7edb548d_4_k_cu_c0926817_242694cuda3std3__442_GLOBAL__N__7edb548d_4_k_cu_c0926817_242696ignoreE
	.align		8
        /*0038*/ 	.dword	_ZN40_INTERNAL_7edb548d_4_k_cu_c0926817_242694cuda3std3__419piecewise_constructE
	.align		8
        /*0040*/ 	.dword	_ZN40_INTERNAL_7edb548d_4_k_cu_c0926817_242694cuda3std3__48in_placeE
	.align		8
        /*0048*/ 	.dword	_ZN40_INTERNAL_7edb548d_4_k_cu_c0926817_242694cuda3std6ranges3__45__cpo4swapE
	.align		8
        /*0050*/ 	.dword	_ZN40_INTERNAL_7edb548d_4_k_cu_c0926817_242694cuda3std6ranges3__45__cpo9iter_moveE
	.align		8
        /*0058*/ 	.dword	_ZN40_INTERNAL_7edb548d_4_k_cu_c0926817_242694cute7productE
	.align		8
        /*0060*/ 	.dword	_ZN40_INTERNAL_7edb548d_4_k_cu_c0926817_242694cute1_E
	.align		8
        /*0068*/ 	.dword	$str$22
	.align		8
        /*0070*/ 	.dword	$str$23


//--------------------- .text._ZN7cutlass13device_kernelINS_4gemm6kernel13GemmUniversalIN4cute5tupleIJiiiiEEENS1_10collective13CollectiveMmaINS1_34MainloopSm90TmaGmmaWarpSpecializedILi5ENS5_IJNS4_1CILi1EEESB_SB_EEENS1_32KernelTmaWarpSpecializedPingpongEEENS5_IJNSA_ILi64EEESF_NSA_ILi128EEEEEENS_10bfloat16_tENS5_IJlSB_lEEESI_SJ_NS4_8TiledMMAINS4_8MMA_AtomIJNS4_4SM904GMMA27MMA_64x64x16_F32BF16BF16_SSILNSN_5MajorE0ELSP_0ELNSN_7ScaleInE1ELSQ_1EEEEEENS4_6LayoutISC_NS5_IJNSA_ILi0EEESU_SU_EEEEENS5_IJNS4_10UnderscoreESX_SX_EEEEENS4_13SM90_TMA_LOADENS4_14ComposedLayoutINS4_7SwizzleILi3ELi4ELi3EEENS4_18smem_ptr_flag_bitsILi16EEENST_INS5_IJNSA_ILi8EEESF_EEENS5_IJSF_SB_EEEEEEEvNS4_8identityES10_S1A_vS1B_EENS_8epilogue10collective6detail29Sm90TmaWarpSpecializedAdapterINS1E_15DefaultEpilogueISI_SJ_SJ_NS1D_6thread17LinearCombinationISI_Li1EffLNS1I_9ScaleType4KindE0ELNS_15FloatRoundStyleE2ESI_EENS1_15EpilogueDefaultEEEEEvvEEEEvNT_6ParamsE --------------------------
	.section	.text._ZN7cutlass13device_kernelINS_4gemm6kernel13GemmUniversalIN4cute5tupleIJiiiiEEENS1_10collective13CollectiveMmaINS1_34MainloopSm90TmaGmmaWarpSpecializedILi5ENS5_IJNS4_1CILi1EEESB_SB_EEENS1_32KernelTmaWarpSpecializedPingpongEEENS5_IJNSA_ILi64EEESF_NSA_ILi128EEEEEENS_10bfloat16_tENS5_IJlSB_lEEESI_SJ_NS4_8TiledMMAINS4_8MMA_AtomIJNS4_4SM904GMMA27MMA_64x64x16_F32BF16BF16_SSILNSN_5MajorE0ELSP_0ELNSN_7ScaleInE1ELSQ_1EEEEEENS4_6LayoutISC_NS5_IJNSA_ILi0EEESU_SU_EEEEENS5_IJNS4_10UnderscoreESX_SX_EEEEENS4_13SM90_TMA_LOADENS4_14ComposedLayoutINS4_7SwizzleILi3ELi4ELi3EEENS4_18smem_ptr_flag_bitsILi16EEENST_INS5_IJNSA_ILi8EEESF_EEENS5_IJSF_SB_EEEEEEEvNS4_8identityES10_S1A_vS1B_EENS_8epilogue10collective6detail29Sm90TmaWarpSpecializedAdapterINS1E_15DefaultEpilogueISI_SJ_SJ_NS1D_6thread17LinearCombinationISI_Li1EffLNS1I_9ScaleType4KindE0ELNS_15FloatRoundStyleE2ESI_EENS1_15EpilogueDefaultEEEEEvvEEEEvNT_6ParamsE,"ax",@progbits
	.align	128
.text._ZN7cutlass13device_kernelINS_4gemm6kernel13GemmUniversalIN4cute5tupleIJiiiiEEENS1_10collective13CollectiveMmaINS1_34MainloopSm90TmaGmmaWarpSpecializedILi5ENS5_IJNS4_1CILi1EEESB_SB_EEENS1_32KernelTmaWarpSpecializedPingpongEEENS5_IJNSA_ILi64EEESF_NSA_ILi128EEEEEENS_10bfloat16_tENS5_IJlSB_lEEESI_SJ_NS4_8TiledMMAINS4_8MMA_AtomIJNS4_4SM904GMMA27MMA_64x64x16_F32BF16BF16_SSILNSN_5MajorE0ELSP_0ELNSN_7ScaleInE1ELSQ_1EEEEEENS4_6LayoutISC_NS5_IJNSA_ILi0EEESU_SU_EEEEENS5_IJNS4_10UnderscoreESX_SX_EEEEENS4_13SM90_TMA_LOADENS4_14ComposedLayoutINS4_7SwizzleILi3ELi4ELi3EEENS4_18smem_ptr_flag_bitsILi16EEENST_INS5_IJNSA_ILi8EEESF_EEENS5_IJSF_SB_EEEEEEEvNS4_8identityES10_S1A_vS1B_EENS_8epilogue10collective6detail29Sm90TmaWarpSpecializedAdapterINS1E_15DefaultEpilogueISI_SJ_SJ_NS1D_6thread17LinearCombinationISI_Li1EffLNS1I_9ScaleType4KindE0ELNS_15FloatRoundStyleE2ESI_EENS1_15EpilogueDefaultEEEEEvvEEEEvNT_6ParamsE:
        .type           _ZN7cutlass13device_kernelINS_4gemm6kernel13GemmUniversalIN4cute5tupleIJiiiiEEENS1_10collective13CollectiveMmaINS1_34MainloopSm90TmaGmmaWarpSpecializedILi5ENS5_IJNS4_1CILi1EEESB_SB_EEENS1_32KernelTmaWarpSpecializedPingpongEEENS5_IJNSA_ILi64EEESF_NSA_ILi128EEEEEENS_10bfloat16_tENS5_IJlSB_lEEESI_SJ_NS4_8TiledMMAINS4_8MMA_AtomIJNS4_4SM904GMMA27MMA_64x64x16_F32BF16BF16_SSILNSN_5MajorE0ELSP_0ELNSN_7ScaleInE1ELSQ_1EEEEEENS4_6LayoutISC_NS5_IJNSA_ILi0EEESU_SU_EEEEENS5_IJNS4_10UnderscoreESX_SX_EEEEENS4_13SM90_TMA_LOADENS4_14ComposedLayoutINS4_7SwizzleILi3ELi4ELi3EEENS4_18smem_ptr_flag_bitsILi16EEENST_INS5_IJNSA_ILi8EEESF_EEENS5_IJSF_SB_EEEEEEEvNS4_8identityES10_S1A_vS1B_EENS_8epilogue10collective6detail29Sm90TmaWarpSpecializedAdapterINS1E_15DefaultEpilogueISI_SJ_SJ_NS1D_6thread17LinearCombinationISI_Li1EffLNS1I_9ScaleType4KindE0ELNS_15FloatRoundStyleE2ESI_EENS1_15EpilogueDefaultEEEEEvvEEEEvNT_6ParamsE,@function
        .size           _ZN7cutlass13device_kernelINS_4gemm6kernel13GemmUniversalIN4cute5tupleIJiiiiEEENS1_10collective13CollectiveMmaINS1_34MainloopSm90TmaGmmaWarpSpecializedILi5ENS5_IJNS4_1CILi1EEESB_SB_EEENS1_32KernelTmaWarpSpecializedPingpongEEENS5_IJNSA_ILi64EEESF_NSA_ILi128EEEEEENS_10bfloat16_tENS5_IJlSB_lEEESI_SJ_NS4_8TiledMMAINS4_8MMA_AtomIJNS4_4SM904GMMA27MMA_64x64x16_F32BF16BF16_SSILNSN_5MajorE0ELSP_0ELNSN_7ScaleInE1ELSQ_1EEEEEENS4_6LayoutISC_NS5_IJNSA_ILi0EEESU_SU_EEEEENS5_IJNS4_10UnderscoreESX_SX_EEEEENS4_13SM90_TMA_LOADENS4_14ComposedLayoutINS4_7SwizzleILi3ELi4ELi3EEENS4_18smem_ptr_flag_bitsILi16EEENST_INS5_IJNSA_ILi8EEESF_EEENS5_IJSF_SB_EEEEEEEvNS4_8identityES10_S1A_vS1B_EENS_8epilogue10collective6detail29Sm90TmaWarpSpecializedAdapterINS1E_15DefaultEpilogueISI_SJ_SJ_NS1D_6thread17LinearCombinationISI_Li1EffLNS1I_9ScaleType4KindE0ELNS_15FloatRoundStyleE2ESI_EENS1_15EpilogueDefaultEEEEEvvEEEEvNT_6ParamsE,(.L_x_135 - _ZN7cutlass13device_kernelINS_4gemm6kernel13GemmUniversalIN4cute5tupleIJiiiiEEENS1_10collective13CollectiveMmaINS1_34MainloopSm90TmaGmmaWarpSpecializedILi5ENS5_IJNS4_1CILi1EEESB_SB_EEENS1_32KernelTmaWarpSpecializedPingpongEEENS5_IJNSA_ILi64EEESF_NSA_ILi128EEEEEENS_10bfloat16_tENS5_IJlSB_lEEESI_SJ_NS4_8TiledMMAINS4_8MMA_AtomIJNS4_4SM904GMMA27MMA_64x64x16_F32BF16BF16_SSILNSN_5MajorE0ELSP_0ELNSN_7ScaleInE1ELSQ_1EEEEEENS4_6LayoutISC_NS5_IJNSA_ILi0EEESU_SU_EEEEENS5_IJNS4_10UnderscoreESX_SX_EEEEENS4_13SM90_TMA_LOADENS4_14ComposedLayoutINS4_7SwizzleILi3ELi4ELi3EEENS4_18smem_ptr_flag_bitsILi16EEENST_INS5_IJNSA_ILi8EEESF_EEENS5_IJSF_SB_EEEEEEEvNS4_8identityES10_S1A_vS1B_EENS_8epilogue10collective6detail29Sm90TmaWarpSpecializedAdapterINS1E_15DefaultEpilogueISI_SJ_SJ_NS1D_6thread17LinearCombinationISI_Li1EffLNS1I_9ScaleType4KindE0ELNS_15FloatRoundStyleE2ESI_EENS1_15EpilogueDefaultEEEEEvvEEEEvNT_6ParamsE)
        .other          _ZN7cutlass13device_kernelINS_4gemm6kernel13GemmUniversalIN4cute5tupleIJiiiiEEENS1_10collective13CollectiveMmaINS1_34MainloopSm90TmaGmmaWarpSpecializedILi5ENS5_IJNS4_1CILi1EEESB_SB_EEENS1_32KernelTmaWarpSpecializedPingpongEEENS5_IJNSA_ILi64EEESF_NSA_ILi128EEEEEENS_10bfloat16_tENS5_IJlSB_lEEESI_SJ_NS4_8TiledMMAINS4_8MMA_AtomIJNS4_4SM904GMMA27MMA_64x64x16_F32BF16BF16_SSILNSN_5MajorE0ELSP_0ELNSN_7ScaleInE1ELSQ_1EEEEEENS4_6LayoutISC_NS5_IJNSA_ILi0EEESU_SU_EEEEENS5_IJNS4_10UnderscoreESX_SX_EEEEENS4_13SM90_TMA_LOADENS4_14ComposedLayoutINS4_7SwizzleILi3ELi4ELi3EEENS4_18smem_ptr_flag_bitsILi16EEENST_INS5_IJNSA_ILi8EEESF_EEENS5_IJSF_SB_EEEEEEEvNS4_8identityES10_S1A_vS1B_EENS_8epilogue10collective6detail29Sm90TmaWarpSpecializedAdapterINS1E_15DefaultEpilogueISI_SJ_SJ_NS1D_6thread17LinearCombinationISI_Li1EffLNS1I_9ScaleType4KindE0ELNS_15FloatRoundStyleE2ESI_EENS1_15EpilogueDefaultEEEEEvvEEEEvNT_6ParamsE,@"STO_CUDA_ENTRY STV_DEFAULT"
_ZN7cutlass13device_kernelINS_4gemm6kernel13GemmUniversalIN4cute5tupleIJiiiiEEENS1_10collective13CollectiveMmaINS1_34MainloopSm90TmaGmmaWarpSpecializedILi5ENS5_IJNS4_1CILi1EEESB_SB_EEENS1_32KernelTmaWarpSpecializedPingpongEEENS5_IJNSA_ILi64EEESF_NSA_ILi128EEEEEENS_10bfloat16_tENS5_IJlSB_lEEESI_SJ_NS4_8TiledMMAINS4_8MMA_AtomIJNS4_4SM904GMMA27MMA_64x64x16_F32BF16BF16_SSILNSN_5MajorE0ELSP_0ELNSN_7ScaleInE1ELSQ_1EEEEEENS4_6LayoutISC_NS5_IJNSA_ILi0EEESU_SU_EEEEENS5_IJNS4_10UnderscoreESX_SX_EEEEENS4_13SM90_TMA_LOADENS4_14ComposedLayoutINS4_7SwizzleILi3ELi4ELi3EEENS4_18smem_ptr_flag_bitsILi16EEENST_INS5_IJNSA_ILi8EEESF_EEENS5_IJSF_SB_EEEEEEEvNS4_8identityES10_S1A_vS1B_EENS_8epilogue10collective6detail29Sm90TmaWarpSpecializedAdapterINS1E_15DefaultEpilogueISI_SJ_SJ_NS1D_6thread17LinearCombinationISI_Li1EffLNS1I_9ScaleType4KindE0ELNS_15FloatRoundStyleE2ESI_EENS1_15EpilogueDefaultEEEEEvvEEEEvNT_6ParamsE:
[----:B------:R-:W0:Y:S02]  /*0000*/  LDC R1, c[0x0][0x28] ;  /* 0x00000a00ff017b82 */ /* 0x000e240000000800 */
[----:B0-----:R-:W-:Y:S01]  /*0010*/  VIADD R1, R1, 0xfffffff8 ;  /* 0xfffffff801017836 */ /* 0x001fe20000000000 */
[----:B------:R-:W0:Y:S01]  /*0020*/  S2R R4, SR_TID.X ;  /* 0x0000000000047919 */ /* 0x000e220000002100 */
[----:B------:R-:W-:Y:S01]  /*0030*/  ELECT P0, URZ, PT ;  /* 0x00000000003f782f */ /* 0x000fe20003800000 */
[----:B------:R-:W-:Y:S01]  /*0040*/  BSSY B0, `(.L_x_0) ;  /* 0x000000f000007945 */ /* 0x000fe20003800000 */
[--C-:B0-----:R-:W-:Y:S02]  /*0050*/  SHF.R.U32.HI R0, RZ, 0x5, R4.reuse ;  /* 0x00000005ff007819 */ /* 0x101fe40000011604 */
[----:B------:R-:W-:-:S03]  /*0060*/  SHF.R.U32.HI R5, RZ, 0x7, R4 ;  /* 0x00000007ff057819 */ /* 0x000fc60000011604 */
[----:B------:R-:W0:Y:S04]  /*0070*/  SHFL.IDX PT, R2, R0, RZ, 0x1f ;  /* 0x00001fff00027589 */ /* 0x000e2800000e0000 */
[----:B------:R1:W2:Y:S01]  /*0080*/  SHFL.IDX PT, R7, R5, RZ, 0x1f ;  /* 0x00001fff05077589 */ /* 0x0002a200000e0000 */
[----:B0-----:R-:W-:-:S13]  /*0090*/  ISETP.NE.OR P0, PT, R2, RZ, !P0 ;  /* 0x000000ff0200720c */ /* 0x001fda0004705670 */
[----:B-12---:R-:W-:Y:S05]  /*00a0*/  @P0 BRA `(.L_x_1) ;  /* 0x0000000000200947 */ /* 0x006fea0003800000 */
[----:B------:R-:W-:Y:S02]  /*00b0*/  ULDC.64 UR4, c[0x0][0x198] ;  /* 0x0000660000047ab9 */ /* 0x000fe40000000a00 */
[----:B------:R-:W-:Y:S02]  /*00c0*/  UIADD3 UR6, UP0, UR4, 0xf0, URZ ;  /* 0x000000f004067890 */ /* 0x000fe4000ff1e03f */
[----:B------:R-:W-:Y:S02]  /*00d0*/  UIADD3 UR4, UP1, UR4, 0x1f0, URZ ;  /* 0x000001f004047890 */ /* 0x000fe4000ff3e03f */
[----:B------:R-:W-:Y:S02]  /*00e0*/  UIADD3.X UR7, URZ, UR5, URZ, UP0, !UPT ;  /* 0x000000053f077290 */ /* 0x000fe400087fe43f */
[----:B------:R-:W-:-:S07]  /*00f0*/  UIADD3.X UR5, URZ, UR5, URZ, UP1, !UPT ;  /* 0x000000053f057290 */ /* 0x000fce0008ffe43f */
[----:B------:R0:W-:Y:S02]  /*0100*/  UTMACCTL.PF [UR6] ;  /* 0x00000000060079b9 */ /* 0x0001e40008040000 */
[----:B------:R0:W-:Y:S02]  /*0110*/  UTMACCTL.PF [UR4] ;  /* 0x00000000040079b9 */ /* 0x0001e40008040000 */
[----:B0-----:R-:W-:Y:S01]  /*0120*/  NOP ;  /* 0x0000000000007918 */ /* 0x001fe20000000000 */
.L_x_1:
[----:B------:R-:W-:Y:S05]  /*0130*/  BSYNC B0 ;  /* 0x0000000000007941 */ /* 0x000fea0003800000 */
.L_x_0:
[----:B------:R-:W0:Y:S02]  /*0140*/  SHFL.IDX PT, R3, R0, RZ, 0x1f ;  /* 0x00001fff00037589 */ /* 0x000e2400000e0000 */
[----:B0-----:R-:W-:-:S13]  /*0150*/  ISETP.NE.AND P0, PT, R3, RZ, PT ;  /* 0x000000ff0300720c */ /* 0x001fda0003f05270 */
[----:B------:R-:W-:Y:S05]  /*0160*/  @P0 BRA `(.L_x_2) ;  /* 0x0000000000600947 */ /* 0x000fea0003800000 */
[----:B------:R-:W0:Y:S01]  /*0170*/  S2UR UR8, SR_CgaCtaId ;  /* 0x00000000000879c3 */ /* 0x000e220000008800 */
[----:B------:R-:W-:Y:S01]  /*0180*/  UMOV UR4, 0x400 ;  /* 0x0000040000047882 */ /* 0x000fe20000000000 */
[----:B------:R-:W-:Y:S01]  /*0190*/  UMOV UR5, 0x1 ;  /* 0x0000000100057882 */ /* 0x000fe20000000000 */
[----:B------:R-:W-:Y:S01]  /*01a0*/  UMOV UR6, 0x80 ;  /* 0x0000008000067882 */ /* 0x000fe20000000000 */
[----:B------:R-:W-:Y:S01]  /*01b0*/  ELECT P0, URZ, PT ;  /* 0x00000000003f782f */ /* 0x000fe20003800000 */
[----:B------:R-:W-:-:S04]  /*01c0*/  UIADD3 UR6, -UR6, 0x100000, URZ ;  /* 0x0010000006067890 */ /* 0x000fc8000fffe13f */
[----:B------:R-:W-:Y:S02]  /*01d0*/  USHF.L.U32 UR7, UR6, 0xb, URZ ;  /* 0x0000000b06077899 */ /* 0x000fe4000800063f */
[----:B------:R-:W-:Y:S02]  /*01e0*/  USHF.L.U32 UR6, UR6, 0x1, URZ ;  /* 0x0000000106067899 */ /* 0x000fe4000800063f */
[----:B0-----:R-:W-:Y:S02]  /*01f0*/  ULEA UR8, UR8, UR4, 0x18 ;  /* 0x0000000408087291 */ /* 0x001fe4000f8ec03f */
[----:B------:R-:W-:-:S04]  /*0200*/  UIADD3 UR4, -UR5, 0x100000, URZ ;  /* 0x0010000005047890 */ /* 0x000fc8000fffe13f */
[----:B------:R-:W-:Y:S02]  /*0210*/  USHF.L.U32 UR5, UR4, 0xb, URZ ;  /* 0x0000000b04057899 */ /* 0x000fe4000800063f */
[----:B------:R-:W-:Y:S01]  /*0220*/  USHF.L.U32 UR4, UR4, 0x1, URZ ;  /* 0x0000000104047899 */ /* 0x000fe2000800063f */
[----:B------:R-:W0:Y:S11]  /*0230*/  FENCE.VIEW.ASYNC.S ;  /* 0x00000000000073c6 */ /* 0x000e360000000000 */
[----:B0-----:R0:W1:Y:S01]  /*0240*/  SYNCS.EXCH.64 URZ, [UR8], UR4 ;  /* 0x00000004083f75b2 */ /* 0x0010620008000100 */
[----:B------:R0:W2:Y:S01]  /*0250*/  SYNCS.EXCH.64 URZ, [UR8+0x28], UR6 ;  /* 0x00002806083f75b2 */ /* 0x0000a20008000100 */
[----:B------:R0:W3:Y:S01]  /*0260*/  SYNCS.EXCH.64 URZ, [UR8+0x8], UR4 ;  /* 0x00000804083f75b2 */ /* 0x0000e20008000100 */
[----:B------:R0:W4:Y:S01]  /*0270*/  SYNCS.EXCH.64 URZ, [UR8+0x30], UR6 ;  /* 0x00003006083f75b2 */ /* 0x0001220008000100 */
[----:B------:R0:W0:Y:S01]  /*0280*/  SYNCS.EXCH.64 URZ, [UR8+0x10], UR4 ;  /* 0x00001004083f75b2 */ /* 0x0000220008000100 */
[----:B------:R0:W0:Y:S01]  /*0290*/  SYNCS.EXCH.64 URZ, [UR8+0x38], UR6 ;  /* 0x00003806083f75b2 */ /* 0x0000220008000100 */
[----:B------:R0:W0:Y:S01]  /*02a0*/  SYNCS.EXCH.64 URZ, [UR8+0x18], UR4 ;  /* 0x00001804083f75b2 */ /* 0x0000220008000100 */
[----:B------:R0:W0:Y:S01]  /*02b0*/  SYNCS.EXCH.64 URZ, [UR8+0x40], UR6 ;  /* 0x00004006083f75b2 */ /* 0x0000220008000100 */
[----:B------:R0:W0:Y:S01]  /*02c0*/  SYNCS.EXCH.64 URZ, [UR8+0x20], UR4 ;  /* 0x00002004083f75b2 */ /* 0x0000220008000100 */
[----:B------:R0:W0:Y:S01]  /*02d0*/  SYNCS.EXCH.64 URZ, [UR8+0x48], UR6 ;  /* 0x00004806083f75b2 */ /* 0x0000220008000100 */
[----:B------:R-:W-:Y:S01]  /*02e0*/  NOP ;  /* 0x0000000000007918 */ /* 0x000fe20000000000 */
.L_x_2:
[----:B------:R-:W5:Y:S01]  /*02f0*/  SHFL.IDX PT, R6, R0, RZ, 0x1f ;  /* 0x00001fff00067589 */ /* 0x000f6200000e0000 */
[----:B------:R-:W-:Y:S01]  /*0300*/  ELECT P0, URZ, PT ;  /* 0x00000000003f782f */ /* 0x000fe20003800000 */
[----:B------:R-:W-:Y:S01]  /*0310*/  NOP ;  /* 0x0000000000007918 */ /* 0x000fe20000000000 */
[----:B------:R-:W-:Y:S01]  /*0320*/  ELECT P1, URZ, PT ;  /* 0x00000000003f782f */ /* 0x000fe20003820000 */
[----:B------:R-:W1:Y:S01]  /*0330*/  SHFL.IDX PT, R3, R0, RZ, 0x1f ;  /* 0x00001fff00037589 */ /* 0x000e6200000e0000 */
[----:B0-----:R-:W-:Y:S01]  /*0340*/  UMOV UR4, 0x20 ;  /* 0x0000002000047882 */ /* 0x001fe20000000000 */
[----:B------:R-:W-:Y:S01]  /*0350*/  UMOV UR11, 0x80 ;  /* 0x00000080000b7882 */ /* 0x000fe20000000000 */
[----:B------:R-:W-:Y:S01]  /*0360*/  NOP ;  /* 0x0000000000007918 */ /* 0x000fe20000000000 */
[----:B------:R-:W0:Y:S01]  /*0370*/  SHFL.IDX PT, R5, R5, RZ, 0x1f ;  /* 0x00001fff05057589 */ /* 0x000e2200000e0000 */
[C---:B------:R-:W-:Y:S01]  /*0380*/  VIADD R31, R7.reuse, 0xffffffff ;  /* 0xffffffff071f7836 */ /* 0x040fe20000000000 */
[----:B------:R-:W-:Y:S01]  /*0390*/  ULDC.64 UR36, c[0x0][0x208] ;  /* 0x0000820000247ab9 */ /* 0x000fe20000000a00 */
[----:B------:R-:W-:-:S03]  /*03a0*/  ISETP.NE.AND P2, PT, R7, RZ, PT ;  /* 0x000000ff0700720c */ /* 0x000fc60003f45270 */
[----:B------:R-:W-:Y:S02]  /*03b0*/  ISETP.GE.U32.AND P3, PT, R31, 0x2, PT ;  /* 0x000000021f00780c */ /* 0x000fe40003f66070 */
[----:B-----5:R-:W-:Y:S02]  /*03c0*/  ISETP.NE.OR P0, PT, R6, RZ, !P0 ;  /* 0x000000ff0600720c */ /* 0x020fe40004705670 */
[----:B-1----:R-:W-:Y:S02]  /*03d0*/  ISETP.NE.OR P1, PT, R3, RZ, !P1 ;  /* 0x000000ff0300720c */ /* 0x002fe40004f25670 */
[----:B------:R-:W-:Y:S02]  /*03e0*/  SHF.R.S32.HI R3, RZ, 0x1f, R2 ;  /* 0x0000001fff037819 */ /* 0x000fe40000011402 */
[----:B0-----:R-:W-:Y:S02]  /*03f0*/  R2UR UR43, R5 ;  /* 0x00000000052b72ca */ /* 0x001fe400000e0000 */
[----:B------:R-:W-:-:S05]  /*0400*/  LEA.HI R3, R3, R2, RZ, 0x2 ;  /* 0x0000000203037211 */ /* 0x000fca00078f10ff */
[----:B------:R-:W-:Y:S01]  /*0410*/  VOTEU.ALL UP0, P0 ;  /* 0x00000000003f7886 */ /* 0x000fe20000000000 */
[----:B------:R-:W-:Y:S01]  /*0420*/  LOP3.LUT R3, R3, 0xfffffffc, RZ, 0xc0, !PT ;  /* 0xfffffffc03037812 */ /* 0x000fe200078ec0ff */
[----:B------:R-:W-:-:S03]  /*0430*/  VOTEU.ALL UP1, P1 ;  /* 0x00000000003f7886 */ /* 0x000fc60000820000 */
[----:B------:R-:W0:Y:S01]  /*0440*/  @!UP0 S2UR UR7, SR_CgaCtaId ;  /* 0x00000000000789c3 */ /* 0x000e220000008800 */
[----:B------:R-:W-:Y:S01]  /*0450*/  @!UP0 UMOV UR6, 0x400 ;  /* 0x0000040000068882 */ /* 0x000fe20000000000 */
[----:B------:R-:W-:-:S04]  /*0460*/  @!UP0 UIADD3 UR4, -UR4, 0x100000, URZ ;  /* 0x0010000004048890 */ /* 0x000fc8000fffe13f */
[----:B------:R-:W-:Y:S02]  /*0470*/  @!UP0 USHF.L.U32 UR5, UR4, 0xb, URZ ;  /* 0x0000000b04058899 */ /* 0x000fe4000800063f */
[----:B------:R-:W-:Y:S01]  /*0480*/  @!UP0 USHF.L.U32 UR4, UR4, 0x1, URZ ;  /* 0x0000000104048899 */ /* 0x000fe2000800063f */
[----:B------:R-:W-:Y:S01]  /*0490*/  IMAD.IADD R14, R2, 0x1, -R3 ;  /* 0x00000001020e7824 */ /* 0x000fe200078e0a03 */
[----:B------:R-:W-:Y:S01]  /*04a0*/  @!UP1 UMOV UR9, 0x400 ;  /* 0x0000040000099882 */ /* 0x000fe20000000000 */
[----:B------:R-:W-:Y:S01]  /*04b0*/  VOTEU.ALL UP2, P1 ;  /* 0x00000000003f7886 */ /* 0x000fe20000840000 */
[----:B------:R-:W-:Y:S01]  /*04c0*/  VOTEU.ALL UP3, P1 ;  /* 0x00000000003f7886 */ /* 0x000fe20000860000 */
[----:B------:R-:W-:Y:S01]  /*04d0*/  VOTEU.ALL UP4, P1 ;  /* 0x00000000003f7886 */ /* 0x000fe20000880000 */
[----:B------:R-:W1:Y:S01]  /*04e0*/  @!UP1 S2UR UR10, SR_CgaCtaId ;  /* 0x00000000000a99c3 */ /* 0x000e620000008800 */
[----:B------:R-:W-:Y:S01]  /*04f0*/  VOTEU.ALL UP5, P1 ;  /* 0x00000000003f7886 */ /* 0x000fe200008a0000 */
[----:B------:R-:W-:-:S04]  /*0500*/  SHF.R.S32.HI R3, RZ, 0x1f, R4 ;  /* 0x0000001fff037819 */ /* 0x000fc80000011404 */
[----:B------:R-:W-:-:S04]  /*0510*/  LEA.HI R3, R3, R4, RZ, 0x7 ;  /* 0x0000000403037211 */ /* 0x000fc800078f38ff */
[----:B------:R-:W-:-:S05]  /*0520*/  LOP3.LUT R3, R3, 0xffffff80, RZ, 0xc0, !PT ;  /* 0xffffff8003037812 */ /* 0x000fca00078ec0ff */
[----:B------:R-:W-:Y:S01]  /*0530*/  IMAD.IADD R5, R4, 0x1, -R3 ;  /* 0x0000000104057824 */ /* 0x000fe200078e0a03 */
[----:B0-----:R-:W-:Y:S02]  /*0540*/  @!UP0 ULEA UR8, UR7, UR6, 0x18 ;  /* 0x0000000607088291 */ /* 0x001fe4000f8ec03f */
[----:B------:R-:W-:-:S04]  /*0550*/  @!UP1 UIADD3 UR6, -UR11, 0x100000, URZ ;  /* 0x001000000b069890 */ /* 0x000fc8000fffe13f */
[----:B------:R-:W-:Y:S02]  /*0560*/  @!UP1 USHF.L.U32 UR7, UR6, 0xb, URZ ;  /* 0x0000000b06079899 */ /* 0x000fe4000800063f */
[----:B------:R-:W-:Y:S01]  /*0570*/  @!UP1 USHF.L.U32 UR6, UR6, 0x1, URZ ;  /* 0x0000000106069899 */ /* 0x000fe2000800063f */
[----:B------:R-:W-:Y:S01]  /*0580*/  VOTEU.ALL UP0, P0 ;  /* 0x00000000003f7886 */ /* 0x000fe20000000000 */
[----:B-1----:R-:W-:Y:S01]  /*0590*/  @!UP1 ULEA UR9, UR10, UR9, 0x18 ;  /* 0x000000090a099291 */ /* 0x002fe2000f8ec03f */
[----:B------:R-:W-:Y:S02]  /*05a0*/  VOTEU.ALL UP1, P0 ;  /* 0x00000000003f7886 */ /* 0x000fe40000020000 */
[----:B------:R-:W-:Y:S01]  /*05b0*/  ULDC.64 UR10, c[0x0][0x598] ;  /* 0x00016600000a7ab9 */ /* 0x000fe20000000a00 */
[----:B------:R-:W-:Y:S01]  /*05c0*/  ISETP.NE.AND P0, PT, R14, 0x3, PT ;  /* 0x000000030e00780c */ /* 0x000fe20003f05270 */
[----:B------:R-:W0:Y:S02]  /*05d0*/  FENCE.VIEW.ASYNC.S ;  /* 0x00000000000073c6 */ /* 0x000e240000000000 */
[----:B0-----:R0:W2:Y:S01]  /*05e0*/  @!UP0 SYNCS.EXCH.64 URZ, [UR8+0x80], UR4 ;  /* 0x00008004083f85b2 */ /* 0x0010a20008000100 */
[----:B------:R-:W-:-:S02]  /*05f0*/  ISETP.NE.U32.AND P1, PT, RZ, UR10, PT ;  /* 0x0000000aff007c0c */ /* 0x000fc4000bf25070 */
[----:B------:R-:W-:Y:S02]  /*0600*/  ISETP.EQ.OR P0, PT, R14, RZ, !P0 ;  /* 0x000000ff0e00720c */ /* 0x000fe40004702670 */
[----:B------:R-:W-:Y:S02]  /*0610*/  ISETP.NE.AND.EX P1, PT, RZ, UR11, PT, P1 ;  /* 0x0000000bff007c0c */ /* 0x000fe4000bf25310 */
[----:B------:R-:W-:-:S04]  /*0620*/  ISETP.EQ.AND P0, PT, R7, RZ, P0 ;  /* 0x000000ff0700720c */ /* 0x000fc80000702270 */
[----:B------:R-:W-:-:S04]  /*0630*/  SEL R23, RZ, 0x1, !P0 ;  /* 0x00000001ff177807 */ /* 0x000fc80004000000 */
[----:B------:R-:W-:Y:S01]  /*0640*/  SEL R23, R23, 0x2, P3 ;  /* 0x0000000217177807 */ /* 0x000fe20001800000 */
[----:B------:R0:W2:Y:S01]  /*0650*/  @!UP1 SYNCS.EXCH.64 URZ, [UR8+0x88], UR4 ;  /* 0x00008804083f95b2 */ /* 0x0000a20008000100 */
[----:B------:R-:W-:Y:S01]  /*0660*/  NOP ;  /* 0x0000000000007918 */ /* 0x000fe20000000000 */
[----:B------:R0:W2:Y:S01]  /*0670*/  @!UP2 SYNCS.EXCH.64 URZ, [UR9+0x60], UR6 ;  /* 0x00006006093fa5b2 */ /* 0x0000a20008000100 */
[----:B------:R0:W2:Y:S01]  /*0680*/  @!UP3 SYNCS.EXCH.64 URZ, [UR9+0x68], UR6 ;  /* 0x00006806093fb5b2 */ /* 0x0000a20008000100 */
[----:B------:R0:W2:Y:S01]  /*0690*/  @!UP4 SYNCS.EXCH.64 URZ, [UR9+0x70], UR6 ;  /* 0x00007006093fc5b2 */ /* 0x0000a20008000100 */
[----:B------:R0:W2:Y:S01]  /*06a0*/  @!UP5 SYNCS.EXCH.64 URZ, [UR9+0x78], UR6 ;  /* 0x00007806093fd5b2 */ /* 0x0000a20008000100 */
[----:B------:R-:W-:Y:S01]  /*06b0*/  NOP ;  /* 0x0000000000007918 */ /* 0x000fe20000000000 */
[----:B--234-:R-:W-:Y:S06]  /*06c0*/  BAR.SYNC.DEFER_BLOCKING 0x0 ;  /* 0x0000000000007b1d */ /* 0x01cfec0000010000 */
[----:B0-----:R-:W-:Y:S05]  /*06d0*/  @!P1 BRA `(.L_x_3) ;  /* 0x00000000001c9947 */ /* 0x001fea0003800000 */
[----:B------:R-:W0:Y:S02]  /*06e0*/  LDC.64 R2, c[0x0][0x598] ;  /* 0x00016600ff027b82 */ /* 0x000e240000000a00 */
[----:B0-----:R-:W2:Y:S02]  /*06f0*/  LDG.E.64 R2, desc[UR36][R2.64] ;  /* 0x0000002402027981 */ /* 0x001ea4000c1e1b00 */
[----:B--2---:R-:W-:-:S04]  /*0700*/  ISETP.NE.U32.AND P0, PT, R2, RZ, PT ;  /* 0x000000ff0200720c */ /* 0x004fc80003f05070 */
[----:B------:R-:W-:-:S13]  /*0710*/  ISETP.NE.AND.EX P0, PT, R3, RZ, PT, P0 ;  /* 0x000000ff0300720c */ /* 0x000fda0003f05300 */
[----:B------:R-:W-:Y:S05]  /*0720*/  @!P0 BRA `(.L_x_3) ;  /* 0x0000000000088947 */ /* 0x000fea0003800000 */
[----:B------:R1:W5:Y:S01]  /*0730*/  LD.E R56, desc[UR36][R2.64] ;  /* 0x0000002402387980 */ /* 0x000362000c101900 */
[----:B------:R-:W-:Y:S05]  /*0740*/  BRA `(.L_x_4) ;  /* 0x0000000000247947 */ /* 0x000fea0003800000 */
.L_x_3:
[----:B------:R-:W-:Y:S02]  /*0750*/  ULDC.64 UR4, c[0x0][0x588] ;  /* 0x0001620000047ab9 */ /* 0x000fe40000000a00 */
[----:B------:R-:W-:-:S04]  /*0760*/  ISETP.NE.U32.AND P0, PT, RZ, UR4, PT ;  /* 0x00000004ff007c0c */ /* 0x000fc8000bf05070 */
[----:B------:R-:W-:-:S13]  /*0770*/  ISETP.NE.AND.EX P0, PT, RZ, UR5, PT, P0 ;  /* 0x00000005ff007c0c */ /* 0x000fda000bf05300 */
[----:B------:R-:W-:Y:S05]  /*0780*/  @!P0 BRA `(.L_x_5) ;  /* 0x00000000000c8947 */ /* 0x000fea0003800000 */
[----:B------:R-:W0:Y:S02]  /*0790*/  LDC.64 R56, c[0x0][0x588] ;  /* 0x00016200ff387b82 */ /* 0x000e240000000a00 */
[----:B0-----:R0:W5:Y:S01]  /*07a0*/  LDG.E R56, desc[UR36][R56.64] ;  /* 0x0000002438387981 */ /* 0x001162000c1e1900 */
[----:B------:R-:W-:Y:S05]  /*07b0*/  BRA `(.L_x_4) ;  /* 0x0000000000087947 */ /* 0x000fea0003800000 */
.L_x_5:
[----:B------:R-:W-:Y:S02]  /*07c0*/  ULDC UR4, c[0x0][0x580] ;  /* 0x0001600000047ab9 */ /* 0x000fe40000000800 */
[----:B------:R-:W-:-:S07]  /*07d0*/  IMAD.U32 R56, RZ, RZ, UR4 ;  /* 0x00000004ff387e24 */ /* 0x000fce000f8e00ff */
.L_x_4:
[----:B------:R-:W-:Y:S02]  /*07e0*/  ULDC.64 UR4, c[0x0][0x5a0] ;  /* 0x0001680000047ab9 */ /* 0x000fe40000000a00 */
[----:B------:R-:W-:-:S04]  /*07f0*/  ISETP.NE.U32.AND P0, PT, RZ, UR4, PT ;  /* 0x00000004ff007c0c */ /* 0x000fc8000bf05070 */
[----:B------:R-:W-:-:S13]  /*0800*/  ISETP.NE.AND.EX P0, PT, RZ, UR5, PT, P0 ;  /* 0x00000005ff007c0c */ /* 0x000fda000bf05300 */
[----:B------:R-:W-:Y:S05]  /*0810*/  @!P0 BRA `(.L_x_6) ;  /* 0x00000000001c8947 */ /* 0x000fea0003800000 */
[----:B-1----:R-:W1:Y:S02]  /*0820*/  LDC.64 R2, c[0x0][0x5a0] ;  /* 0x00016800ff027b82 */ /* 0x002e640000000a00 */
[----:B-1----:R-:W2:Y:S02]  /*0830*/  LDG.E.64 R2, desc[UR36][R2.64] ;  /* 0x0000002402027981 */ /* 0x002ea4000c1e1b00 */
[----:B--2---:R-:W-:-:S04]  /*0840*/  ISETP.NE.U32.AND P0, PT, R2, RZ, PT ;  /* 0x000000ff0200720c */ /* 0x004fc80003f05070 */
[----:B------:R-:W-:-:S13]  /*0850*/  ISETP.NE.AND.EX P0, PT, R3, RZ, PT, P0 ;  /* 0x000000ff0300720c */ /* 0x000fda0003f05300 */
[----:B------:R-:W-:Y:S05]  /*0860*/  @!P0 BRA `(.L_x_6) ;  /* 0x0000000000088947 */ /* 0x000fea0003800000 */
[----:B0-----:R2:W5:Y:S01]  /*0870*/  LD.E R57, desc[UR36][R2.64] ;  /* 0x0000002402397980 */ /* 0x001562000c101900 */
[----:B------:R-:W-:Y:S05]  /*0880*/  BRA `(.L_x_7) ;  /* 0x0000000000247947 */ /* 0x000fea0003800000 */
.L_x_6:
[----:B------:R-:W-:Y:S02]  /*0890*/  ULDC.64 UR4, c[0x0][0x590] ;  /* 0x0001640000047ab9 */ /* 0x000fe40000000a00 */
[----:B------:R-:W-:-:S04]  /*08a0*/  ISETP.NE.U32.AND P0, PT, RZ, UR4, PT ;  /* 0x00000004ff007c0c */ /* 0x000fc8000bf05070 */
[----:B------:R-:W-:-:S13]  /*08b0*/  ISETP.NE.AND.EX P0, PT, RZ, UR5, PT, P0 ;  /* 0x00000005ff007c0c */ /* 0x000fda000bf05300 */
[----:B------:R-:W-:Y:S05]  /*08c0*/  @!P0 BRA `(.L_x_8) ;  /* 0x00000000000c8947 */ /* 0x000fea0003800000 */
[----:B-1----:R-:W0:Y:S02]  /*08d0*/  LDC.64 R2, c[0x0][0x590] ;  /* 0x00016400ff027b82 */ /* 0x002e240000000a00 */
[----:B0-----:R0:W5:Y:S01]  /*08e0*/  LDG.E R57, desc[UR36][R2.64] ;  /* 0x0000002402397981 */ /* 0x001162000c1e1900 */
[----:B------:R-:W-:Y:S05]  /*08f0*/  BRA `(.L_x_7) ;  /* 0x0000000000087947 */ /* 0x000fea0003800000 */
.L_x_8:
[----:B------:R-:W-:Y:S02]  /*0900*/  ULDC UR4, c[0x0][0x584] ;  /* 0x0001610000047ab9 */ /* 0x000fe40000000800 */
[----:B0-----:R-:W-:-:S07]  /*0910*/  IMAD.U32 R57, RZ, RZ, UR4 ;  /* 0x00000004ff397e24 */ /* 0x001fce000f8e00ff */
.L_x_7:
[----:B012---:R-:W0:Y:S01]  /*0920*/  LDC R2, c[0x0][0x65c] ;  /* 0x00019700ff027b82 */ /* 0x007e220000000800 */
[----:B------:R-:W1:Y:S01]  /*0930*/  S2R R15, SR_CTAID.Y ;  /* 0x00000000000f7919 */ /* 0x000e620000002600 */
[----:B------:R-:W-:Y:S01]  /*0940*/  ULDC UR6, c[0x0][0x28c] ;  /* 0x0000a30000067ab9 */ /* 0x000fe20000000800 */
[----:B------:R-:W-:Y:S01]  /*0950*/  ISETP.NE.AND P0, PT, R7, 0x2, PT ;  /* 0x000000020700780c */ /* 0x000fe20003f05270 */
[----:B------:R-:W-:Y:S01]  /*0960*/  UIADD3 UR6, UR6, 0x7f, URZ ;  /* 0x0000007f06067890 */ /* 0x000fe2000fffe03f */
[----:B------:R-:W2:Y:S01]  /*0970*/  S2R R6, SR_CTAID.X ;  /* 0x0000000000067919 */ /* 0x000ea20000002500 */
[----:B------:R-:W-:Y:S01]  /*0980*/  UMOV UR38, URZ ;  /* 0x0000003f00267c82 */ /* 0x000fe20008000000 */
[----:B------:R-:W-:Y:S01]  /*0990*/  UMOV UR39, URZ ;  /* 0x0000003f00277c82 */ /* 0x000fe20008000000 */
[----:B------:R-:W-:Y:S01]  /*09a0*/  USHF.R.S32.HI UR7, URZ, 0x1f, UR6 ;  /* 0x0000001f3f077899 */ /* 0x000fe20008011406 */
[----:B------:R-:W-:-:S03]  /*09b0*/  ULDC.64 UR8, c[0x0][0x650] ;  /* 0x0001940000087ab9 */ /* 0x000fc60000000a00 */
[----:B------:R-:W-:-:S04]  /*09c0*/  ULEA.HI UR7, UR7, UR6, URZ, 0x7 ;  /* 0x0000000607077291 */ /* 0x000fc8000f8f383f */
[----:B------:R-:W-:Y:S01]  /*09d0*/  USHF.R.S32.HI UR40, URZ, 0x7, UR7 ;  /* 0x000000073f287899 */ /* 0x000fe20008011407 */
[----:B0-----:R-:W-:-:S13]  /*09e0*/  ISETP.NE.AND P1, PT, R2, 0x1, PT ;  /* 0x000000010200780c */ /* 0x001fda0003f25270 */
[----:B------:R-:W2:Y:S01]  /*09f0*/  @P1 LDC R17, c[0x0][0x10] ;  /* 0x00000400ff111b82 */ /* 0x000ea20000000800 */
[----:B-1----:R-:W-:Y:S02]  /*0a00*/  @P1 IMAD.MOV.U32 R8, RZ, RZ, R15 ;  /* 0x000000ffff081224 */ /* 0x002fe400078e000f */
[----:B------:R-:W-:Y:S02]  /*0a10*/  @P1 IMAD.MOV.U32 R9, RZ, RZ, RZ ;  /* 0x000000ffff091224 */ /* 0x000fe400078e00ff */
[----:B------:R-:W-:-:S03]  /*0a20*/  @P1 IMAD.MOV.U32 R7, RZ, RZ, RZ ;  /* 0x000000ffff071224 */ /* 0x000fc600078e00ff */
[----:B------:R-:W0:Y:S01]  /*0a30*/  @!P1 LDC R3, c[0x0][0xc] ;  /* 0x00000300ff039b82 */ /* 0x000e220000000800 */
[----:B------:R-:W-:Y:S01]  /*0a40*/  ULDC UR4, c[0x0][0xc] ;  /* 0x0000030000047ab9 */ /* 0x000fe20000000800 */
[----:B------:R-:W-:Y:S02]  /*0a50*/  ULDC UR5, c[0x0][0x10] ;  /* 0x0000040000057ab9 */ /* 0x000fe40000000800 */
[----:B------:R-:W-:-:S04]  /*0a60*/  UIMAD.WIDE.U32 UR4, UR4, UR5, URZ ;  /* 0x00000005040472a5 */ /* 0x000fc8000f8e003f */
[----:B------:R-:W1:Y:S01]  /*0a70*/  LDC R0, c[0x0][0x14] ;  /* 0x00000500ff007b82 */ /* 0x000e620000000800 */
[----:B--2---:R-:W-:-:S04]  /*0a80*/  @P1 IMAD.WIDE.U32 R16, R6, R17, R8 ;  /* 0x0000001106101225 */ /* 0x004fc800078e0008 */
[----:B------:R-:W-:Y:S02]  /*0a90*/  @P1 IMAD.IADD R17, R17, 0x1, R7 ;  /* 0x0000000111111824 */ /* 0x000fe400078e0207 */
[----:B------:R-:W-:Y:S02]  /*0aa0*/  IMAD.MOV.U32 R7, RZ, RZ, RZ ;  /* 0x000000ffff077224 */ /* 0x000fe400078e00ff */
[----:B0-----:R-:W-:-:S04]  /*0ab0*/  @!P1 IMAD.WIDE.U32 R8, R3, R15, R6 ;  /* 0x0000000f03089225 */ /* 0x001fc800078e0006 */
[----:B------:R-:W-:Y:S02]  /*0ac0*/  @!P1 IMAD.MOV.U32 R16, RZ, RZ, R8 ;  /* 0x000000ffff109224 */ /* 0x000fe400078e0008 */
[----:B-1----:R-:W-:-:S04]  /*0ad0*/  IMAD.WIDE.U32 R10, R0, UR4, RZ ;  /* 0x00000004000a7c25 */ /* 0x002fc8000f8e00ff */
[----:B------:R-:W-:Y:S01]  /*0ae0*/  IMAD R3, R0, UR5, RZ ;  /* 0x0000000500037c24 */ /* 0x000fe2000f8e02ff */
[----:B------:R0:W-:Y:S01]  /*0af0*/  STL.64 [R1], R10 ;  /* 0x0000000a01007387 */ /* 0x0001e20000100a00 */
[----:B------:R-:W-:Y:S02]  /*0b00*/  @!P1 IMAD.MOV.U32 R17, RZ, RZ, R9 ;  /* 0x000000ffff119224 */ /* 0x000fe400078e0009 */
[----:B------:R-:W-:Y:S01]  /*0b10*/  IMAD.IADD R0, R11, 0x1, R3 ;  /* 0x000000010b007824 */ /* 0x000fe200078e0203 */
[----:B------:R-:W-:Y:S06]  /*0b20*/  @P0 BRA `(.L_x_9) ;  /* 0x0000000000200947 */ /* 0x000fec0003800000 */
[----:B------:R-:W-:Y:S01]  /*0b30*/  UISETP.GE.U32.AND UP0, UPT, UR40, 0x5, UPT ;  /* 0x000000052800788c */ /* 0x000fe2000bf06070 */
[----:B------:R-:W-:Y:S01]  /*0b40*/  IADD3 R16, P0, R16, R10, RZ ;  /* 0x0000000a10107210 */ /* 0x000fe20007f1e0ff */
[----:B------:R-:W-:Y:S01]  /*0b50*/  UIMAD.WIDE.U32 UR4, UR40, -0x33333333, URZ ;  /* 0xcccccccd280478a5 */ /* 0x000fe2000f8e003f */
[----:B------:R-:W-:-:S03]  /*0b60*/  UMOV UR39, URZ ;  /* 0x0000003f00277c82 */ /* 0x000fc60008000000 */
[----:B------:R-:W-:Y:S01]  /*0b70*/  USHF.R.U32.HI UR4, URZ, 0x2, UR5 ;  /* 0x000000023f047899 */ /* 0x000fe20008011605 */
[----:B------:R-:W-:-:S03]  /*0b80*/  IMAD.X R17, R0, 0x1, R17, P0 ;  /* 0x0000000100117824 */ /* 0x000fc600000e0611 */
[----:B------:R-:W-:Y:S02]  /*0b90*/  UIMAD UR38, UR4, -0x5, UR40 ;  /* 0xfffffffb042678a4 */ /* 0x000fe4000f8e0228 */
[----:B------:R-:W-:-:S12]  /*0ba0*/  @UP0 ULOP3.LUT UR39, UR4, 0x1, URZ, 0xc0, !UPT ;  /* 0x0000000104270892 */ /* 0x000fd8000f8ec03f */
.L_x_9:
[----:B------:R-:W-:Y:S01]  /*0bb0*/  ISETP.GE.U32.AND P0, PT, R16, UR8, PT ;  /* 0x0000000810007c0c */ /* 0x000fe2000bf06070 */
[----:B------:R-:W-:Y:S01]  /*0bc0*/  IMAD.MOV.U32 R22, RZ, RZ, -0x1 ;  /* 0xffffffffff167424 */ /* 0x000fe200078e00ff */
[----:B------:R-:W-:Y:S01]  /*0bd0*/  PRMT R3, RZ, 0x7610, R3 ;  /* 0x00007610ff037816 */ /* 0x000fe20000000003 */
[----:B------:R-:W-:Y:S01]  /*0be0*/  IMAD.MOV.U32 R18, RZ, RZ, -0x1 ;  /* 0xffffffffff127424 */ /* 0x000fe200078e00ff */
[----:B------:R-:W-:Y:S01]  /*0bf0*/  ISETP.GE.U32.AND.EX P0, PT, R17, UR9, PT, P0 ;  /* 0x0000000911007c0c */ /* 0x000fe2000bf06100 */
[----:B------:R-:W-:-:S12]  /*0c00*/  IMAD.MOV.U32 R19, RZ, RZ, -0x1 ;  /* 0xffffffffff137424 */ /* 0x000fd800078e00ff */
[----:B------:R-:W-:Y:S05]  /*0c10*/  @P0 BRA `(.L_x_10) ;  /* 0x0000000400580947 */ /* 0x000fea0003800000 */
[----:B------:R-:W1:Y:S01]  /*0c20*/  LDC.64 R20, c[0x0][0x628] ;  /* 0x00018a00ff147b82 */ /* 0x000e620000000a00 */
[----:B------:R-:W-:Y:S02]  /*0c30*/  IMAD.MOV.U32 R8, RZ, RZ, R16 ;  /* 0x000000ffff087224 */ /* 0x000fe400078e0010 */
[----:B------:R-:W-:-:S05]  /*0c40*/  IMAD.MOV.U32 R9, RZ, RZ, R17 ;  /* 0x000000ffff097224 */ /* 0x000fca00078e0011 */
[----:B------:R-:W2:Y:S08]  /*0c50*/  LDC R18, c[0x0][0x630] ;  /* 0x00018c00ff127b82 */ /* 0x000eb00000000800 */
[----:B------:R-:W3:Y:S01]  /*0c60*/  LDC.64 R24, c[0x0][0x620] ;  /* 0x00018800ff187b82 */ /* 0x000ee20000000a00 */
[----:B-1----:R-:W-:-:S04]  /*0c70*/  ISETP.NE.U32.AND P0, PT, R20, RZ, PT ;  /* 0x000000ff1400720c */ /* 0x002fc80003f05070 */
[----:B------:R-:W-:-:S13]  /*0c80*/  ISETP.NE.AND.EX P0, PT, R21, RZ, PT, P0 ;  /* 0x000000ff1500720c */ /* 0x000fda0003f05300 */
[----:B--23--:R-:W-:Y:S05]  /*0c90*/  @!P0 BRA `(.L_x_11) ;  /* 0x0000000000288947 */ /* 0x00cfea0003800000 */
[----:B------:R-:W1:Y:S02]  /*0ca0*/  LDC R3, c[0x0][0x634] ;  /* 0x00018d00ff037b82 */ /* 0x000e640000000800 */
[----:B-1----:R-:W-:-:S05]  /*0cb0*/  IADD3 R3, P0, R16, R3, RZ ;  /* 0x0000000310037210 */ /* 0x002fca0007f1e0ff */
[----:B------:R-:W-:-:S04]  /*0cc0*/  IMAD.X R19, RZ, RZ, R17, P0 ;  /* 0x000000ffff137224 */ /* 0x000fc800000e0611 */
[----:B------:R-:W-:-:S04]  /*0cd0*/  IMAD.WIDE.U32 R8, R19, R20, RZ ;  /* 0x0000001413087225 */ /* 0x000fc800078e00ff */
[----:B0-----:R-:W-:-:S04]  /*0ce0*/  IMAD.WIDE.U32 R10, P0, R3, R21, R8 ;  /* 0x00000015030a7225 */ /* 0x001fc80007800008 */
[----:B------:R-:W-:-:S04]  /*0cf0*/  IMAD.WIDE.U32 R8, R3, R20, RZ ;  /* 0x0000001403087225 */ /* 0x000fc800078e00ff */
[----:B------:R-:W-:Y:S01]  /*0d00*/  IMAD.X R13, RZ, RZ, RZ, P0 ;  /* 0x000000ffff0d7224 */ /* 0x000fe200000e06ff */
[----:B------:R-:W-:Y:S01]  /*0d10*/  IADD3 RZ, P0, R9, R10, RZ ;  /* 0x0000000a09ff7210 */ /* 0x000fe20007f1e0ff */
[----:B------:R-:W-:-:S04]  /*0d20*/  IMAD.MOV.U32 R12, RZ, RZ, R11 ;  /* 0x000000ffff0c7224 */ /* 0x000fc800078e000b */
[----:B------:R-:W-:-:S08]  /*0d30*/  IMAD.WIDE.U32.X R8, R19, R21, R12, P0 ;  /* 0x0000001513087225 */ /* 0x000fd000000e040c */
.L_x_11:
[-CC-:B------:R-:W-:Y:S01]  /*0d40*/  SHF.R.U64 R30, R8, R18.reuse, R9.reuse ;  /* 0x00000012081e7219 */ /* 0x180fe20000001209 */
[----:B------:R-:W1:Y:S01]  /*0d50*/  LDC R12, c[0x0][0x618] ;  /* 0x00018600ff0c7b82 */ /* 0x000e620000000800 */
[----:B------:R-:W-:Y:S01]  /*0d60*/  SHF.R.U32.HI R7, RZ, R18, R9 ;  /* 0x00000012ff077219 */ /* 0x000fe20000011609 */
[----:B------:R-:W-:Y:S01]  /*0d70*/  ULDC UR4, c[0x0][0x150] ;  /* 0x0000540000047ab9 */ /* 0x000fe20000000800 */
[----:B0-----:R-:W-:Y:S02]  /*0d80*/  IADD3 R11, P0, RZ, -R30, RZ ;  /* 0x8000001eff0b7210 */ /* 0x001fe40007f1e0ff */
[----:B------:R-:W-:-:S03]  /*0d90*/  I2FP.F32.U32 R3, R6 ;  /* 0x0000000600037245 */ /* 0x000fc60000201000 */
[----:B------:R-:W0:Y:S01]  /*0da0*/  LDC.64 R26, c[0x0][0x640] ;  /* 0x00019000ff1a7b82 */ /* 0x000e220000000a00 */
[----:B------:R-:W-:Y:S02]  /*0db0*/  IMAD.X R13, RZ, RZ, ~R7, P0 ;  /* 0x000000ffff0d7224 */ /* 0x000fe400000e0e07 */
[----:B------:R-:W-:Y:S01]  /*0dc0*/  FMUL R3, R3, UR4 ;  /* 0x0000000403037c20 */ /* 0x000fe20008400000 */
[----:B------:R-:W-:Y:S01]  /*0dd0*/  IMAD.WIDE.U32 R8, R11, R24, R16 ;  /* 0x000000180b087225 */ /* 0x000fe200078e0010 */
[----:B------:R-:W-:-:S03]  /*0de0*/  ULDC UR4, c[0x0][0x154] ;  /* 0x0000550000047ab9 */ /* 0x000fc60000000800 */
[----:B------:R-:W-:Y:S01]  /*0df0*/  IMAD R10, R13, R24, RZ ;  /* 0x000000180d0a7224 */ /* 0x000fe200078e02ff */
[----:B------:R-:W2:Y:S01]  /*0e00*/  LDC R7, c[0x0][0x144] ;  /* 0x00005100ff077b82 */ /* 0x000ea20000000800 */
[----:B------:R-:W3:Y:S02]  /*0e10*/  F2I.U32.TRUNC.NTZ R3, R3 ;  /* 0x0000000300037305 */ /* 0x000ee4000020f000 */
[----:B------:R-:W-:-:S04]  /*0e20*/  IMAD R11, R11, R25, R10 ;  /* 0x000000190b0b7224 */ /* 0x000fc800078e020a */
[----:B------:R-:W-:Y:S01]  /*0e30*/  IMAD.IADD R9, R9, 0x1, R11 ;  /* 0x0000000109097824 */ /* 0x000fe200078e020b */
[----:B------:R-:W4:Y:S01]  /*0e40*/  LDC R18, c[0x0][0x608] ;  /* 0x00018200ff127b82 */ /* 0x000f220000000800 */
[----:B------:R-:W-:-:S03]  /*0e50*/  IMAD.MOV.U32 R11, RZ, RZ, -0x1 ;  /* 0xffffffffff0b7424 */ /* 0x000fc600078e00ff */
[-C--:B-1----:R-:W-:Y:S02]  /*0e60*/  SHF.R.U64 R22, R8, R12.reuse, R9 ;  /* 0x0000000c08167219 */ /* 0x082fe40000001209 */
[----:B------:R-:W-:Y:S02]  /*0e70*/  I2FP.F32.U32 R8, R15 ;  /* 0x0000000f00087245 */ /* 0x000fe40000201000 */
[----:B------:R-:W1:Y:S01]  /*0e80*/  LDC R24, c[0x0][0x658] ;  /* 0x00019600ff187b82 */ /* 0x000e620000000800 */
[----:B0-----:R-:W-:Y:S01]  /*0e90*/  ISETP.NE.U32.AND P0, PT, R26, RZ, PT ;  /* 0x000000ff1a00720c */ /* 0x001fe20003f05070 */
[----:B---3--:R-:W-:Y:S01]  /*0ea0*/  IMAD.MOV R10, RZ, RZ, -R3 ;  /* 0x000000ffff0a7224 */ /* 0x008fe200078e0a03 */
[----:B------:R-:W-:Y:S01]  /*0eb0*/  SHF.R.U32.HI R9, RZ, R12, R9 ;  /* 0x0000000cff097219 */ /* 0x000fe20000011609 */
[----:B------:R-:W-:Y:S01]  /*0ec0*/  FMUL R8, R8, UR4 ;  /* 0x0000000408087c20 */ /* 0x000fe20008400000 */
[----:B------:R-:W-:-:S03]  /*0ed0*/  ISETP.NE.AND.EX P0, PT, R27, RZ, PT, P0 ;  /* 0x000000ff1b00720c */ /* 0x000fc60003f05300 */
[----:B------:R-:W0:Y:S01]  /*0ee0*/  LDC R20, c[0x0][0x148] ;  /* 0x00005200ff147b82 */ /* 0x000e220000000800 */
[----:B--2---:R-:W-:-:S07]  /*0ef0*/  IMAD R3, R7, R10, R6 ;  /* 0x0000000a07037224 */ /* 0x004fce00078e0206 */
[----:B------:R-:W2:Y:S01]  /*0f00*/  LDC R21, c[0x0][0x600] ;  /* 0x00018000ff157b82 */ /* 0x000ea20000000800 */
[-CC-:B----4-:R-:W-:Y:S02]  /*0f10*/  SHF.R.U64 R32, R22, R18.reuse, R9.reuse ;  /* 0x0000001216207219 */ /* 0x190fe40000001209 */
[----:B------:R-:W-:Y:S01]  /*0f20*/  SHF.R.U32.HI R7, RZ, R18, R9 ;  /* 0x00000012ff077219 */ /* 0x000fe20000011609 */
[----:B------:R-:W-:Y:S01]  /*0f30*/  IMAD.MOV.U32 R9, RZ, RZ, 0x1 ;  /* 0x00000001ff097424 */ /* 0x000fe200078e00ff */
[----:B------:R3:W4:Y:S03]  /*0f40*/  F2I.U32.TRUNC.NTZ R18, R8 ;  /* 0x0000000800127305 */ /* 0x000726000020f000 */
[----:B------:R-:W0:Y:S01]  /*0f50*/  LDC R25, c[0x0][0x648] ;  /* 0x00019200ff197b82 */ /* 0x000e220000000800 */
[-C--:B-1----:R-:W-:Y:S02]  /*0f60*/  SHF.L.U32 R6, R11, R24.reuse, RZ ;  /* 0x000000180b067219 */ /* 0x082fe400000006ff */
[----:B------:R-:W-:-:S02]  /*0f70*/  SHF.R.U64 R34, R32, R24, R7 ;  /* 0x0000001820227219 */ /* 0x000fc40000001207 */
[----:B------:R-:W-:Y:S02]  /*0f80*/  LOP3.LUT R13, RZ, R6, RZ, 0x33, !PT ;  /* 0x00000006ff0d7212 */ /* 0x000fe400078e33ff */
[-C--:B------:R-:W-:Y:S01]  /*0f90*/  SHF.R.U32.HI R7, RZ, R24.reuse, R7 ;  /* 0x00000018ff077219 */ /* 0x080fe20000011607 */
[----:B------:R-:W1:Y:S01]  /*0fa0*/  LDC R29, c[0x0][0x638] ;  /* 0x00018e00ff1d7b82 */ /* 0x000e620000000800 */
[----:B------:R-:W-:Y:S01]  /*0fb0*/  SHF.L.U32 R12, R9, R24, RZ ;  /* 0x00000018090c7219 */ /* 0x000fe200000006ff */
[----:B------:R-:W-:-:S06]  /*0fc0*/  IMAD.MOV.U32 R6, RZ, RZ, R34 ;  /* 0x000000ffff067224 */ /* 0x000fcc00078e0022 */
[----:B------:R-:W0:Y:S01]  /*0fd0*/  LDC R28, c[0x0][0x610] ;  /* 0x00018400ff1c7b82 */ /* 0x000e220000000800 */
[----:B---34-:R-:W-:Y:S05]  /*0fe0*/  @!P0 BRA `(.L_x_12) ;  /* 0x0000000000288947 */ /* 0x018fea0003800000 */
[----:B------:R-:W3:Y:S02]  /*0ff0*/  LDC R11, c[0x0][0x64c] ;  /* 0x00019300ff0b7b82 */ /* 0x000ee40000000800 */
[----:B---3--:R-:W-:-:S05]  /*1000*/  IADD3 R11, P0, R34, R11, RZ ;  /* 0x0000000b220b7210 */ /* 0x008fca0007f1e0ff */
[----:B------:R-:W-:-:S04]  /*1010*/  IMAD.X R19, RZ, RZ, R7, P0 ;  /* 0x000000ffff137224 */ /* 0x000fc800000e0607 */
[----:B------:R-:W-:-:S04]  /*1020*/  IMAD.WIDE.U32 R6, R19, R26, RZ ;  /* 0x0000001a13067225 */ /* 0x000fc800078e00ff */
[----:B------:R-:W-:-:S04]  /*1030*/  IMAD.WIDE.U32 R8, P0, R11, R27, R6 ;  /* 0x0000001b0b087225 */ /* 0x000fc80007800006 */
[----:B------:R-:W-:-:S04]  /*1040*/  IMAD.WIDE.U32 R6, R11, R26, RZ ;  /* 0x0000001a0b067225 */ /* 0x000fc800078e00ff */
[----:B------:R-:W-:Y:S01]  /*1050*/  IMAD.X R11, RZ, RZ, RZ, P0 ;  /* 0x000000ffff0b7224 */ /* 0x000fe200000e06ff */
[----:B------:R-:W-:Y:S01]  /*1060*/  IADD3 RZ, P0, R7, R8, RZ ;  /* 0x0000000807ff7210 */ /* 0x000fe20007f1e0ff */
[----:B------:R-:W-:-:S04]  /*1070*/  IMAD.MOV.U32 R10, RZ, RZ, R9 ;  /* 0x000000ffff0a7224 */ /* 0x000fc800078e0009 */
[----:B------:R-:W-:-:S08]  /*1080*/  IMAD.WIDE.U32.X R6, R19, R27, R10, P0 ;  /* 0x0000001b13067225 */ /* 0x000fd000000e040a */
.L_x_12:
[----:B0-----:R-:W-:Y:S01]  /*1090*/  SHF.R.U64 R6, R6, R25, R7 ;  /* 0x0000001906067219 */ /* 0x001fe20000001207 */
[----:B--2---:R-:W-:Y:S01]  /*10a0*/  VIADD R7, R21, 0xffffffff ;  /* 0xffffffff15077836 */ /* 0x004fe20000000000 */
[----:B------:R-:W-:Y:S01]  /*10b0*/  LOP3.LUT R13, R32, R13, RZ, 0xc0, !PT ;  /* 0x0000000d200d7212 */ /* 0x000fe200078ec0ff */
[----:B------:R-:W-:Y:S02]  /*10c0*/  IMAD.MOV R18, RZ, RZ, -R18 ;  /* 0x000000ffff127224 */ /* 0x000fe400078e0a12 */
[----:B------:R-:W-:Y:S01]  /*10d0*/  IMAD.MOV R8, RZ, RZ, -R6 ;  /* 0x000000ffff087224 */ /* 0x000fe200078e0a06 */
[----:B------:R-:W-:Y:S01]  /*10e0*/  LOP3.LUT R7, R22, R7, RZ, 0xc0, !PT ;  /* 0x0000000716077212 */ /* 0x000fe200078ec0ff */
[----:B------:R-:W-:Y:S02]  /*10f0*/  IMAD R12, R12, R6, R13 ;  /* 0x000000060c0c7224 */ /* 0x000fe400078e020d */
[----:B------:R-:W-:Y:S02]  /*1100*/  @P1 IMAD R3, R20, R18, R15 ;  /* 0x0000001214031224 */ /* 0x000fe400078e020f */
[----:B-1----:R-:W-:-:S02]  /*1110*/  IMAD R6, R8, R29, R34 ;  /* 0x0000001d08067224 */ /* 0x002fc400078e0222 */
[----:B------:R-:W-:Y:S02]  /*1120*/  IMAD R22, R12, R28, R3 ;  /* 0x0000001c0c167224 */ /* 0x000fe400078e0203 */
[----:B------:R-:W-:Y:S02]  /*1130*/  IMAD R7, R6, R21, R7 ;  /* 0x0000001506077224 */ /* 0x000fe400078e0207 */
[----:B------:R-:W-:Y:S02]  /*1140*/  IMAD.MOV.U32 R3, RZ, RZ, 0x1 ;  /* 0x00000001ff037424 */ /* 0x000fe400078e00ff */
[----:B------:R-:W-:Y:S01]  /*1150*/  IMAD.MOV.U32 R19, RZ, RZ, R30 ;  /* 0x000000ffff137224 */ /* 0x000fe200078e001e */
[----:B------:R-:W-:Y:S02]  /*1160*/  SEL R18, R7, R22, !P1 ;  /* 0x0000001607127207 */ /* 0x000fe40004800000 */
[----:B------:R-:W-:-:S07]  /*1170*/  SEL R22, R22, R7, !P1 ;  /* 0x0000000716167207 */ /* 0x000fce0004800000 */
.L_x_10:
[----:B------:R-:W-:Y:S05]  /*1180*/  @!P2 BRA `(.L_x_13) ;  /* 0x0000003800cca947 */ /* 0x000fea0003800000 */
[----:B------:R-:W-:-:S13]  /*1190*/  ISETP.GT.U32.AND P0, PT, R31, 0x1, PT ;  /* 0x000000011f00780c */ /* 0x000fda0003f04070 */
[----:B------:R-:W-:Y:S05]  /*11a0*/  @P0 EXIT ;  /* 0x000000000000094d */ /* 0x000fea0003800000 */
.L_x_14:
[----:B------:R-:W-:-:S08]  /*11b0*/  NOP ;  /* 0x0000000000007918 */ /* 0x000fd00000000000 */
[----:B------:R-:W1:Y:S02]  /*11c0*/  USETMAXREG.TRY_ALLOC.CTAPOOL UP0, 0xe8 ;  /* 0x000000e8000079c8 */ /* 0x000e640008000600 */
[----:B-1----:R-:W-:-:S13]  /*11d0*/  PLOP3.LUT P0, PT, PT, PT, UP0, 0x80, 0x0 ;  /* 0x000000000000781c */ /* 0x002fda0003f0f008 */
[----:B------:R-:W-:Y:S05]  /*11e0*/  @!P0 BRA `(.L_x_14) ;  /* 0xfffffffc00f08947 */ /* 0x000fea000383ffff */
[----:B------:R-:W-:-:S13]  /*11f0*/  LOP3.LUT P0, RZ, R3, 0xff, RZ, 0xc0, !PT ;  /* 0x000000ff03ff7812 */ /* 0x000fda000780c0ff */
[----:B------:R-:W-:Y:S05]  /*1200*/  @!P0 EXIT ;  /* 0x000000000000894d */ /* 0x000fea0003800000 */
[----:B------:R-:W2:Y:S01]  /*1210*/  LDL.64 R8, [R1] ;  /* 0x0000000001087983 */ /* 0x000ea20000100a00 */
[----:B------:R-:W-:Y:S01]  /*1220*/  SHF.R.S32.HI R4, RZ, 0x1f, R5 ;  /* 0x0000001fff047819 */ /* 0x000fe20000011405 */
[----:B------:R-:W1:Y:S01]  /*1230*/  S2UR UR4, SR_CgaCtaId ;  /* 0x00000000000479c3 */ /* 0x000e620000008800 */
[----:B------:R-:W-:Y:S01]  /*1240*/  UMOV UR41, 0x400 ;  /* 0x0000040000297882 */ /* 0x000fe20000000000 */
[----:B------:R-:W-:Y:S01]  /*1250*/  UISETP.LT.AND UP0, UPT, UR40, 0x1, UPT ;  /* 0x000000012800788c */ /* 0x000fe2000bf01270 */
[CC--:B------:R-:W-:Y:S01]  /*1260*/  LEA.HI R3, R4.reuse, R5.reuse, RZ, 0x2 ;  /* 0x0000000504037211 */ /* 0x0c0fe200078f10ff */
[----:B------:R-:W-:Y:S01]  /*1270*/  UIADD3 UR5, UR43, -0x1, URZ ;  /* 0xffffffff2b057890 */ /* 0x000fe2000fffe03f */
[----:B------:R-:W-:Y:S01]  /*1280*/  LEA.HI R4, R4, R5, RZ, 0x5 ;  /* 0x0000000504047211 */ /* 0x000fe200078f28ff */
[----:B------:R-:W-:Y:S01]  /*1290*/  USEL UR42, UR40, 0x1, UP0 ;  /* 0x00000001282a7887 */ /* 0x000fe20008000000 */
[--C-:B------:R-:W-:Y:S01]  /*12a0*/  SHF.R.S32.HI R58, RZ, 0x2, R3.reuse ;  /* 0x00000002ff3a7819 */ /* 0x100fe20000011403 */
[----:B------:R-:W3:Y:S01]  /*12b0*/  LDC R64, c[0x0][0x658] ;  /* 0x00019600ff407b82 */ /* 0x000ee20000000800 */
[----:B------:R-:W-:Y:S01]  /*12c0*/  SHF.R.S32.HI R7, RZ, 0x1f, R3 ;  /* 0x0000001fff077819 */ /* 0x000fe20000011403 */
[----:B------:R-:W-:Y:S01]  /*12d0*/  UISETP.NE.AND UP0, UPT, UR5, URZ, UPT ;  /* 0x0000003f0500728c */ /* 0x000fe2000bf05270 */
[----:B------:R-:W-:Y:S01]  /*12e0*/  LOP3.LUT R6, R3, 0xfffffffc, RZ, 0xc0, !PT ;  /* 0xfffffffc03067812 */ /* 0x000fe200078ec0ff */
[----:B------:R-:W-:Y:S01]  /*12f0*/  ULDC UR8, c[0x0][0x284] ;  /* 0x0000a10000087ab9 */ /* 0x000fe20000000800 */
[----:B------:R-:W-:Y:S01]  /*1300*/  LEA.HI R7, R7, R58, RZ, 0x3 ;  /* 0x0000003a07077211 */ /* 0x000fe200078f18ff */
[----:B------:R-:W-:Y:S01]  /*1310*/  USEL UR7, URZ, 0x1, UP0 ;  /* 0x000000013f077887 */ /* 0x000fe20008000000 */
[----:B------:R-:W-:Y:S01]  /*1320*/  SHF.R.S32.HI R3, RZ, 0x5, R4 ;  /* 0x00000005ff037819 */ /* 0x000fe20000011404 */
[----:B------:R-:W4:Y:S01]  /*1330*/  LDC.64 R62, c[0x0][0x5c8] ;  /* 0x00017200ff3e7b82 */ /* 0x000f220000000a00 */
[----:B------:R-:W-:Y:S01]  /*1340*/  LOP3.LUT R7, R7, 0xfffffff8, RZ, 0xc0, !PT ;  /* 0xfffffff807077812 */ /* 0x000fe200078ec0ff */
[----:B------:R-:W-:Y:S01]  /*1350*/  IMAD.IADD R6, R5, 0x1, -R6 ;  /* 0x0000000105067824 */ /* 0x000fe200078e0a06 */
[----:B------:R-:W-:Y:S01]  /*1360*/  LOP3.LUT R72, R23, 0x1, RZ, 0xfc, !PT ;  /* 0x0000000117487812 */ /* 0x000fe200078efcff */
[----:B------:R-:W-:Y:S01]  /*1370*/  IMAD.MOV.U32 R5, RZ, RZ, 0x1 ;  /* 0x00000001ff057424 */ /* 0x000fe200078e00ff */
[----:B------:R-:W-:Y:S01]  /*1380*/  USHF.L.U32 UR47, UR40, 0x1, URZ ;  /* 0x00000001282f7899 */ /* 0x000fe2000800063f */
[----:B------:R-:W-:Y:S01]  /*1390*/  IMAD.IADD R58, R58, 0x1, -R7 ;  /* 0x000000013a3a7824 */ /* 0x000fe200078e0a07 */
[----:B------:R-:W-:Y:S01]  /*13a0*/  UIADD3 UR42, -UR42, UR40, URZ ;  /* 0x000000282a2a7290 */ /* 0x000fe2000fffe13f */
[----:B------:R-:W0:Y:S01]  /*13b0*/  LDC R65, c[0x0][0x288] ;  /* 0x0000a200ff417b82 */ /* 0x000e220000000800 */
[----:B-1----:R-:W-:Y:S01]  /*13c0*/  ULEA UR41, UR4, UR41, 0x18 ;  /* 0x0000002904297291 */ /* 0x002fe2000f8ec03f */
[C-C-:B------:R-:W-:Y:S01]  /*13d0*/  IMAD R69, R3.reuse, -0x10, -R58.reuse ;  /* 0xfffffff003457824 */ /* 0x140fe200078e0a3a */
[--C-:B------:R-:W-:Y:S01]  /*13e0*/  SHF.R.S32.HI R59, RZ, 0x1f, R58.reuse ;  /* 0x0000001fff3b7819 */ /* 0x100fe2000001143a */
[----:B------:R-:W-:Y:S01]  /*13f0*/  USHF.L.U32 UR4, UR5, 0x3, URZ ;  /* 0x0000000305047899 */ /* 0x000fe2000800063f */
[----:B------:R-:W-:Y:S01]  /*1400*/  IMAD.SHL.U32 R60, R6, 0x2, RZ ;  /* 0x00000002063c7824 */ /* 0x000fe200078e00ff */
[----:B------:R-:W-:Y:S01]  /*1410*/  UIADD3 UR5, UR41, 0x180, URZ ;  /* 0x0000018029057890 */ /* 0x000fe2000fffe03f */
[----:B------:R-:W-:Y:S01]  /*1420*/  IMAD.U32 R73, RZ, RZ, UR7 ;  /* 0x00000007ff497e24 */ /* 0x000fe2000f8e00ff */
[----:B------:R-:W1:Y:S01]  /*1430*/  LDC R67, c[0x0][0x600] ;  /* 0x00018000ff437b82 */ /* 0x000e620000000800 */
[----:B------:R-:W-:Y:S01]  /*1440*/  IMAD.WIDE R58, R3, 0x10, R58 ;  /* 0x00000010033a7825 */ /* 0x000fe200078e023a */
[----:B------:R-:W-:Y:S01]  /*1450*/  UIADD3 UR6, UR41, 0x14180, URZ ;  /* 0x0001418029067890 */ /* 0x000fe2000fffe03f */
[----:B------:R-:W-:Y:S01]  /*1460*/  SHF.R.S32.HI R61, RZ, 0x1f, R60 ;  /* 0x0000001fff3d7819 */ /* 0x000fe2000001143c */
[----:B------:R-:W-:Y:S01]  /*1470*/  USHF.R.U32.HI UR5, URZ, 0x4, UR5 ;  /* 0x000000043f057899 */ /* 0x000fe20008011605 */
[----:B------:R-:W-:Y:S01]  /*1480*/  IMAD.MOV.U32 R3, RZ, RZ, -0x1 ;  /* 0xffffffffff037424 */ /* 0x000fe200078e00ff */
[----:B------:R-:W-:Y:S01]  /*1490*/  USHF.R.U32.HI UR6, URZ, 0x4, UR6 ;  /* 0x000000043f067899 */ /* 0x000fe20008011606 */
[----:B------:R-:W-:Y:S01]  /*14a0*/  VIADD R69, R69, UR8 ;  /* 0x0000000845457c36 */ /* 0x000fe20008000000 */
[----:B------:R-:W-:Y:S01]  /*14b0*/  UIADD3 UR48, UR41, 0x60, URZ ;  /* 0x0000006029307890 */ /* 0x000fe2000fffe03f */
[C---:B----4-:R-:W-:Y:S01]  /*14c0*/  SHF.L.U64.HI R63, R62.reuse, 0x3, R63 ;  /* 0x000000033e3f7819 */ /* 0x050fe2000001023f */
[----:B------:R-:W-:Y:S01]  /*14d0*/  ULOP3.LUT UR4, UR4, 0x8, URZ, 0xc0, !UPT ;  /* 0x0000000804047892 */ /* 0x000fe2000f8ec03f */
[-C--:B---3--:R-:W-:Y:S01]  /*14e0*/  SHF.L.U32 R3, R3, R64.reuse, RZ ;  /* 0x0000004003037219 */ /* 0x088fe200000006ff */
[----:B------:R-:W-:Y:S01]  /*14f0*/  ULOP3.LUT UR5, UR5, 0x3fff, URZ, 0xc0, !UPT ;  /* 0x00003fff05057892 */ /* 0x000fe2000f8ec03f */
[----:B------:R-:W-:Y:S01]  /*1500*/  SHF.L.U32 R64, R5, R64, RZ ;  /* 0x0000004005407219 */ /* 0x000fe200000006ff */
[----:B------:R-:W-:Y:S01]  /*1510*/  ULOP3.LUT UR6, UR6, 0x3fff, URZ, 0xc0, !UPT ;  /* 0x00003fff06067892 */ /* 0x000fe2000f8ec03f */
[----:B------:R-:W-:Y:S01]  /*1520*/  IMAD.SHL.U32 R62, R62, 0x8, RZ ;  /* 0x000000083e3e7824 */ /* 0x000fe200078e00ff */
[----:B------:R-:W-:Y:S01]  /*1530*/  LOP3.LUT R68, RZ, R3, RZ, 0x33, !PT ;  /* 0x00000003ff447212 */ /* 0x000fe200078e33ff */
[----:B0-----:R-:W-:Y:S01]  /*1540*/  IMAD R65, R6, -0x2, R65 ;  /* 0xfffffffe06417824 */ /* 0x001fe200078e0241 */
[----:B------:R-:W-:-:S02]  /*1550*/  ULEA UR43, UR43, UR48, 0x3 ;  /* 0x000000302b2b7291 */ /* 0x000fc4000f8e183f */
[----:B------:R-:W-:Y:S02]  /*1560*/  ULOP3.LUT UR49, UR4, 0x8, URZ, 0x3c, !UPT ;  /* 0x0000000804317892 */ /* 0x000fe4000f8e3c3f */
[----:B------:R-:W-:Y:S01]  /*1570*/  ULOP3.LUT UR44, UR4, 0x18, URZ, 0x3c, !UPT ;  /* 0x00000018042c7892 */ /* 0x000fe2000f8e3c3f */
[----:B-1----:R-:W-:Y:S01]  /*1580*/  VIADD R67, R67, 0xffffffff ;  /* 0xffffffff43437836 */ /* 0x002fe20000000000 */
[----:B------:R-:W-:Y:S02]  /*1590*/  ULOP3.LUT UR45, UR5, 0x10000, URZ, 0xfc, !UPT ;  /* 0x00010000052d7892 */ /* 0x000fe4000f8efc3f */
[----:B------:R-:W-:Y:S01]  /*15a0*/  ULOP3.LUT UR46, UR6, 0x10000, URZ, 0xfc, !UPT ;  /* 0x00010000062e7892 */ /* 0x000fe2000f8efc3f */
[----:B--2---:R-:W-:-:S11]  /*15b0*/  SHF.L.U64.HI R66, R8, 0x1, R0 ;  /* 0x0000000108427819 */ /* 0x004fd60000010200 */
.L_x_98:
[----:B------:R-:W-:-:S04]  /*15c0*/  SHF.L.U32 R0, R73, 0x1f, RZ ;  /* 0x0000001f49007819 */ /* 0x000fc800000006ff */
[----:B------:R-:W0:Y:S02]  /*15d0*/  SYNCS.PHASECHK.TRANS64.TRYWAIT P0, [UR43+-0x8], R0 ;  /* 0xfffff800ff0075a7 */ /* 0x000e24000800016b */
[----:B01-34-:R-:W-:Y:S05]  /*15e0*/  @!P0 BRA `(.L_x_15) ;  /* 0x0000004400e88947 */ /* 0x01bfea0003800000 */
.L_x_121:
[----:B------:R-:W-:Y:S02]  /*15f0*/  ULDC UR4, c[0x0][0x28c] ;  /* 0x0000a30000047ab9 */ /* 0x000fe40000000800 */
[----:B------:R-:W-:-:S13]  /*1600*/  ISETP.LT.AND P0, PT, RZ, UR4, PT ;  /* 0x00000004ff007c0c */ /* 0x000fda000bf01270 */
[----:B------:R-:W-:Y:S05]  /*1610*/  @P0 BRA `(.L_x_16) ;  /* 0x0000000000400947 */ /* 0x000fea0003800000 */
[----:B0-----:R-:W-:Y:S01]  /*1620*/  MOV R0, 0x0 ;  /* 0x0000000000007802 */ /* 0x001fe20000000f00 */
[----:B------:R-:W-:Y:S01]  /*1630*/  ULDC.64 UR4, c[0x4][0x68] ;  /* 0x01001a0000047ab9 */ /* 0x000fe20000000a00 */
[----:B------:R-:W-:Y:S01]  /*1640*/  ULDC.64 UR6, c[0x4][0x8] ;  /* 0x0100020000067ab9 */ /* 0x000fe20000000a00 */
[----:B------:R-:W-:Y:S01]  /*1650*/  IMAD.U32 R4, RZ, RZ, UR4 ;  /* 0x00000004ff047e24 */ /* 0x000fe2000f8e00ff */
[----:B------:R0:W1:Y:S01]  /*1660*/  LDC.64 R14, c[0x4][R0] ;  /* 0x01000000000e7b82 */ /* 0x0000620000000a00 */
[----:B------:R-:W-:Y:S01]  /*1670*/  IMAD.U32 R5, RZ, RZ, UR5 ;  /* 0x00000005ff057e24 */ /* 0x000fe2000f8e00ff */
[----:B------:R-:W-:Y:S01]  /*1680*/  ULDC.64 UR4, c[0x4][0x70] ;  /* 0x01001c0000047ab9 */ /* 0x000fe20000000a00 */
[----:B------:R-:W-:Y:S02]  /*1690*/  IMAD.U32 R10, RZ, RZ, UR6 ;  /* 0x00000006ff0a7e24 */ /* 0x000fe4000f8e00ff */
[----:B------:R-:W-:Y:S02]  /*16a0*/  IMAD.U32 R6, RZ, RZ, UR4 ;  /* 0x00000004ff067e24 */ /* 0x000fe4000f8e00ff */
[----:B------:R-:W-:-:S02]  /*16b0*/  IMAD.U32 R7, RZ, RZ, UR5 ;  /* 0x00000005ff077e24 */ /* 0x000fc4000f8e00ff */
[----:B------:R-:W-:Y:S02]  /*16c0*/  IMAD.U32 R11, RZ, RZ, UR7 ;  /* 0x00000007ff0b7e24 */ /* 0x000fe4000f8e00ff */
[----:B------:R-:W-:Y:S02]  /*16d0*/  IMAD.MOV.U32 R8, RZ, RZ, 0x1e1 ;  /* 0x000001e1ff087424 */ /* 0x000fe400078e00ff */
[----:B------:R-:W-:Y:S02]  /*16e0*/  IMAD.MOV.U32 R12, RZ, RZ, 0x1 ;  /* 0x00000001ff0c7424 */ /* 0x000fe400078e00ff */
[----:B0-----:R-:W-:-:S07]  /*16f0*/  IMAD.MOV.U32 R13, RZ, RZ, RZ ;  /* 0x000000ffff0d7224 */ /* 0x001fce00078e00ff */
[----:B------:R-:W-:-:S07]  /*1700*/  LEPC R20, `(.L_x_16) ;  /* 0x000000001014794e */ /* 0x000fce0000000000 */
[----:B-1---5:R-:W-:Y:S05]  /*1710*/  CALL.ABS.NOINC R14 ;  /* 0x000000000e007343 */ /* 0x022fea0003c00000 */
.L_x_16:
[----:B------:R-:W-:-:S13]  /*1720*/  ISETP.NE.AND P0, PT, R72, 0x3, PT ;  /* 0x000000034800780c */ /* 0x000fda0003f05270 */
[----:B------:R-:W-:Y:S05]  /*1730*/  @!P0 BRA `(.L_x_17) ;  /* 0x0000000000048947 */ /* 0x000fea0003800000 */
[----:B------:R-:W-:Y:S01]  /*1740*/  BPT.TRAP 0x1 ;  /* 0x000000040000795c */ /* 0x000fe20000300000 */
.L_x_17:
[----:B0-----:R-:W-:Y:S02]  /*1750*/  IMAD.U32 R3, RZ, RZ, UR38 ;  /* 0x00000026ff037e24 */ /* 0x001fe4000f8e00ff */
[----:B------:R-:W-:-:S03]  /*1760*/  IMAD.U32 R0, RZ, RZ, UR39 ;  /* 0x00000027ff007e24 */ /* 0x000fc6000f8e00ff */
[----:B------:R-:W-:Y:S02]  /*1770*/  LEA R3, R3, UR41, 0x3 ;  /* 0x0000002903037c11 */ /* 0x000fe4000f8e18ff */
[----:B------:R-:W-:-:S04]  /*1780*/  SHF.L.U32 R0, R0, 0x1f, RZ ;  /* 0x0000001f00007819 */ /* 0x000fc800000006ff */
[----:B------:R0:W1:Y:S01]  /*1790*/  SYNCS.PHASECHK.TRANS64.TRYWAIT P1, [R3+URZ], R0 ;  /* 0x00000000030075a7 */ /* 0x000062000802017f */
[----:B------:R-:W-:Y:S05]  /*17a0*/  @!P0 BRA `(.L_x_18) ;  /* 0x0000000000048947 */ /* 0x000fea0003800000 */
[----:B------:R-:W-:Y:S01]  /*17b0*/  BPT.TRAP 0x1 ;  /* 0x000000040000795c */ /* 0x000fe20000300000 */
.L_x_18:
[----:B-1----:R-:W-:Y:S05]  /*17c0*/  @P1 BRA `(.L_x_19) ;  /* 0x0000000000081947 */ /* 0x002fea0003800000 */
[----:B------:R-:W1:Y:S02]  /*17d0*/  SYNCS.PHASECHK.TRANS64.TRYWAIT P1, [R3+URZ], R0 ;  /* 0x00000000030075a7 */ /* 0x000e64000802017f */
[----:B-1----:R-:W-:Y:S05]  /*17e0*/  @!P1 BRA `(.L_x_20) ;  /* 0x0000004400809947 */ /* 0x002fea0003800000 */
.L_x_19:
[----:B------:R-:W-:Y:S05]  /*17f0*/  WARPSYNC.ALL ;  /* 0x0000000000007948 */ /* 0x000fea0003800000 */
[----:B------:R-:W-:Y:S01]  /*1800*/  ULEA UR8, UR38, UR45, 0xa ;  /* 0x0000002d26087291 */ /* 0x000fe2000f8e503f */
[----:B------:R-:W-:Y:S01]  /*1810*/  WARPGROUP.ARRIVE ;  /* 0x00000000000079c5 */ /* 0x000fe20000000000 */
[----:B------:R-:W-:Y:S01]  /*1820*/  ULEA UR9, UR38, UR46, 0xa ;  /* 0x0000002e26097291 */ /* 0x000fe2000f8e503f */
[----:B01----:R-:W-:Y:S01]  /*1830*/  IMAD.U32 R0, RZ, RZ, UR42 ;  /* 0x0000002aff007e24 */ /* 0x003fe2000f8e00ff */
[----:B------:R-:W-:Y:S01]  /*1840*/  UMOV UR5, 0x40000040 ;  /* 0x4000004000057882 */ /* 0x000fe20000000000 */
[----:B------:R-:W-:-:S02]  /*1850*/  UMOV UR7, 0x40000040 ;  /* 0x4000004000077882 */ /* 0x000fc40000000000 */
[----:B------:R-:W-:Y:S01]  /*1860*/  UMOV UR4, UR8 ;  /* 0x0000000800047c82 */ /* 0x000fe20008000000 */
[----:B------:R-:W-:Y:S01]  /*1870*/  ISETP.GE.AND P1, PT, R0, 0x1, PT ;  /* 0x000000010000780c */ /* 0x000fe20003f26270 */
[----:B------:R-:W-:Y:S02]  /*1880*/  UMOV UR6, UR9 ;  /* 0x0000000900067c82 */ /* 0x000fe40008000000 */
[----:B------:R-:W-:Y:S01]  /*1890*/  HGMMA.64x64x16.F32.BF16 R24, gdesc[UR4], RZ, !UPT, gsb0 ;  /* 0x00e00000041879f0 */ /* 0x000fe2000c0018ff */
[----:B------:R-:W-:Y:S02]  /*18a0*/  UIADD3 UR4, UR8, 0x2, URZ ;  /* 0x0000000208047890 */ /* 0x000fe4000fffe03f */
[----:B------:R-:W-:Y:S01]  /*18b0*/  UIADD3 UR6, UR9, 0x2, URZ ;  /* 0x0000000209067890 */ /* 0x000fe2000fffe03f */
[----:B------:R-:W-:Y:S01]  /*18c0*/  UMOV UR5, 0x40000040 ;  /* 0x4000004000057882 */ /* 0x000fe20000000000 */
[----:B------:R-:W-:Y:S01]  /*18d0*/  UMOV UR7, 0x40000040 ;  /* 0x4000004000077882 */ /* 0x000fe20000000000 */
[----:B------:R-:W-:-:S02]  /*18e0*/  WARPGROUP.DEPBAR.LE gsb0, 0x0 ;  /* 0x00008000000079c5 */ /* 0x000fc40000010000 */
[----:B------:R-:W-:-:S06]  /*18f0*/  WARPGROUP.ARRIVE ;  /* 0x00000000000079c5 */ /* 0x000fcc0000000000 */
[----:B------:R-:W-:Y:S01]  /*1900*/  HGMMA.64x64x16.F32.BF16 R24, gdesc[UR4], R24, gsb0 ;  /* 0x00e00000041879f0 */ /* 0x000fe20008001818 */
[----:B------:R-:W-:Y:S02]  /*1910*/  UIADD3 UR4, UR8, 0x4, URZ ;  /* 0x0000000408047890 */ /* 0x000fe4000fffe03f */
[----:B------:R-:W-:Y:S01]  /*1920*/  UIADD3 UR6, UR9, 0x4, URZ ;  /* 0x0000000409067890 */ /* 0x000fe2000fffe03f */
[----:B------:R-:W-:Y:S01]  /*1930*/  UMOV UR5, 0x40000040 ;  /* 0x4000004000057882 */ /* 0x000fe20000000000 */
[----:B------:R-:W-:Y:S01]  /*1940*/  UMOV UR7, 0x40000040 ;  /* 0x4000004000077882 */ /* 0x000fe20000000000 */
[----:B------:R-:W-:Y:S02]  /*1950*/  WARPGROUP.DEPBAR.LE gsb0, 0x0 ;  /* 0x00008000000079c5 */ /* 0x000fe40000010000 */
        /* <DEDUP_REMOVED lines=36> */
[----:B------:R-:W-:Y:S03]  /*1ba0*/  HGMMA.64x64x16.F32.BF16 R24, gdesc[UR4], R24, gsb0 ;  /* 0x00e00000041879f0 */ /* 0x000fe60008001818 */
[----:B------:R-:W-:Y:S02]  /*1bb0*/  WARPGROUP.DEPBAR.LE gsb0, 0x0 ;  /* 0x00008000000079c5 */ /* 0x000fe40000010000 */
[----:B------:R-:W-:Y:S05]  /*1bc0*/  @!P1 BRA `(.L_x_21) ;  /* 0x0000000400809947 */ /* 0x000fea0003800000 */
[----:B------:R-:W-:Y:S01]  /*1bd0*/  UIADD3 UR8, UR38, 0x1, URZ ;  /* 0x0000000126087890 */ /* 0x000fe2000fffe03f */
[----:B------:R-:W-:Y:S01]  /*1be0*/  IMAD.U32 R0, RZ, RZ, UR42 ;  /* 0x0000002aff007e24 */ /* 0x000fe2000f8e00ff */
[----:B------:R-:W-:Y:S02]  /*1bf0*/  UMOV UR9, UR38 ;  /* 0x0000002600097c82 */ /* 0x000fe40008000000 */
[----:B------:R-:W-:-:S04]  /*1c00*/  UISETP.NE.AND UP0, UPT, UR8, 0x5, UPT ;  /* 0x000000050800788c */ /* 0x000fc8000bf05270 */
[----:B------:R-:W-:Y:S02]  /*1c10*/  USEL UR4, URZ, 0x1, UP0 ;  /* 0x000000013f047887 */ /* 0x000fe40008000000 */
[----:B------:R-:W-:Y:S02]  /*1c20*/  USEL UR8, UR8, URZ, UP0 ;  /* 0x0000003f08087287 */ /* 0x000fe40008000000 */
[----:B------:R-:W-:-:S06]  /*1c30*/  ULOP3.LUT UR4, UR39, UR4, URZ, 0x3c, !UPT ;  /* 0x0000000427047292 */ /* 0x000fcc000f8e3c3f */
[----:B------:R-:W-:-:S07]  /*1c40*/  IMAD.U32 R5, RZ, RZ, UR4 ;  /* 0x00000004ff057e24 */ /* 0x000fce000f8e00ff */
.L_x_28:
[----:B01----:R-:W-:Y:S05]  /*1c50*/  @!P0 BRA `(.L_x_22) ;  /* 0x0000000000048947 */ /* 0x003fea0003800000 */
[----:B------:R-:W-:Y:S01]  /*1c60*/  BPT.TRAP 0x1 ;  /* 0x000000040000795c */ /* 0x000fe20000300000 */
.L_x_22:
[----:B------:R-:W-:Y:S01]  /*1c70*/  ULEA UR4, UR8, UR41, 0x3 ;  /* 0x0000002908047291 */ /* 0x000fe2000f8e183f */
[----:B------:R-:W-:-:S08]  /*1c80*/  SHF.L.U32 R3, R5, 0x1f, RZ ;  /* 0x0000001f05037819 */ /* 0x000fd000000006ff */
[----:B------:R0:W1:Y:S01]  /*1c90*/  SYNCS.PHASECHK.TRANS64.TRYWAIT P1, [UR4], R3 ;  /* 0x00000003ff0075a7 */ /* 0x0000620008020144 */
[----:B------:R-:W-:Y:S05]  /*1ca0*/  @!P0 BRA `(.L_x_23) ;  /* 0x0000000000048947 */ /* 0x000fea0003800000 */
[----:B------:R-:W-:Y:S01]  /*1cb0*/  BPT.TRAP 0x1 ;  /* 0x000000040000795c */ /* 0x000fe20000300000 */
.L_x_23:
[----:B-1----:R-:W-:Y:S05]  /*1cc0*/  @P1 BRA `(.L_x_24) ;  /* 0x0000000000081947 */ /* 0x002fea0003800000 */
[----:B------:R-:W1:Y:S02]  /*1cd0*/  SYNCS.PHASECHK.TRANS64.TRYWAIT P1, [UR4], R3 ;  /* 0x00000003ff0075a7 */ /* 0x000e640008020144 */
[----:B-1----:R-:W-:Y:S05]  /*1ce0*/  @!P1 BRA `(.L_x_25) ;  /* 0x0000004000549947 */ /* 0x002fea0003800000 */
.L_x_24:
[----:B------:R-:W-:Y:S01]  /*1cf0*/  ULEA UR11, UR8, UR45, 0xa ;  /* 0x0000002d080b7291 */ /* 0x000fe2000f8e503f */
[----:B------:R-:W-:Y:S01]  /*1d00*/  WARPGROUP.ARRIVE ;  /* 0x00000000000079c5 */ /* 0x000fe20000000000 */
[----:B------:R-:W-:Y:S01]  /*1d10*/  ULEA UR10, UR8, UR46, 0xa ;  /* 0x0000002e080a7291 */ /* 0x000fe2000f8e503f */
[----:B------:R-:W-:Y:S01]  /*1d20*/  UMOV UR5, 0x40000040 ;  /* 0x4000004000057882 */ /* 0x000fe20000000000 */
[----:B------:R-:W-:-:S03]  /*1d30*/  UMOV UR7, 0x40000040 ;  /* 0x4000004000077882 */ /* 0x000fc60000000000 */
[----:B------:R-:W-:Y:S02]  /*1d40*/  UMOV UR4, UR11 ;  /* 0x0000000b00047c82 */ /* 0x000fe40008000000 */
[----:B------:R-:W-:Y:S02]  /*1d50*/  UMOV UR6, UR10 ;  /* 0x0000000a00067c82 */ /* 0x000fe40008000000 */
[----:B------:R-:W-:Y:S01]  /*1d60*/  HGMMA.64x64x16.F32.BF16 R24, gdesc[UR4], R24, gsb0 ;  /* 0x00e00000041879f0 */ /* 0x000fe20008001818 */
        /* <DEDUP_REMOVED lines=51> */
[----:B------:R-:W-:Y:S01]  /*20a0*/  BPT.TRAP 0x1 ;  /* 0x000000040000795c */ /* 0x000fe20000300000 */
.L_x_26:
[----:B------:R-:W-:Y:S01]  /*20b0*/  ULEA UR4, UR9, UR41, 0x3 ;  /* 0x0000002909047291 */ /* 0x000fe2000f8e183f */
[----:B------:R-:W-:-:S03]  /*20c0*/  ISETP.GT.U32.AND P1, PT, R23, 0x1, PT ;  /* 0x000000011700780c */ /* 0x000fc60003f24070 */
[----:B------:R-:W-:-:S04]  /*20d0*/  UIADD3 UR4, UR4, 0x28, URZ ;  /* 0x0000002804047890 */ /* 0x000fc8000fffe03f */
[----:B------:R-:W-:-:S09]  /*20e0*/  UPRMT UR4, URZ, 0x654, UR4 ;  /* 0x000006543f047896 */ /* 0x000fd20008000004 */
[----:B------:R-:W-:Y:S01]  /*20f0*/  SYNCS.ARRIVE.TRANS64.RED.A1T0 RZ, [UR4], RZ ;  /* 0x000000ffffff79a7 */ /* 0x000fe20008100404 */
[----:B------:R-:W-:Y:S05]  /*2100*/  @P1 BRA `(.L_x_27) ;  /* 0x0000000000041947 */ /* 0x000fea0003800000 */
[----:B------:R-:W-:Y:S01]  /*2110*/  BPT.TRAP 0x1 ;  /* 0x000000040000795c */ /* 0x000fe20000300000 */
.L_x_27:
[----:B------:R-:W-:Y:S01]  /*2120*/  UIADD3 UR8, UR8, 0x1, URZ ;  /* 0x0000000108087890 */ /* 0x000fe2000fffe03f */
[C---:B------:R-:W-:Y:S01]  /*2130*/  ISETP.GT.AND P1, PT, R0.reuse, 0x1, PT ;  /* 0x000000010000780c */ /* 0x040fe20003f24270 */
[----:B------:R-:W-:Y:S01]  /*2140*/  UIADD3 UR9, UR9, 0x1, URZ ;  /* 0x0000000109097890 */ /* 0x000fe2000fffe03f */
[----:B------:R-:W-:Y:S01]  /*2150*/  VIADD R0, R0, 0xffffffff ;  /* 0xffffffff00007836 */ /* 0x000fe20000000000 */
[----:B------:R-:W-:Y:S02]  /*2160*/  UISETP.NE.AND UP0, UPT, UR8, 0x5, UPT ;  /* 0x000000050800788c */ /* 0x000fe4000bf05270 */
[----:B------:R-:W-:Y:S02]  /*2170*/  UISETP.NE.AND UP1, UPT, UR9, 0x5, UPT ;  /* 0x000000050900788c */ /* 0x000fe4000bf25270 */
[----:B------:R-:W-:Y:S02]  /*2180*/  USEL UR4, URZ, 0x1, UP0 ;  /* 0x000000013f047887 */ /* 0x000fe40008000000 */
[----:B------:R-:W-:-:S02]  /*2190*/  USEL UR8, UR8, URZ, UP0 ;  /* 0x0000003f08087287 */ /* 0x000fc40008000000 */
[----:B------:R-:W-:Y:S02]  /*21a0*/  USEL UR9, UR9, URZ, UP1 ;  /* 0x0000003f09097287 */ /* 0x000fe40008800000 */
[----:B------:R-:W-:Y:S01]  /*21b0*/  LOP3.LUT R5, R5, UR4, RZ, 0x3c, !PT ;  /* 0x0000000405057c12 */ /* 0x000fe2000f8e3cff */
[----:B------:R-:W-:Y:S09]  /*21c0*/  @P1 BRA `(.L_x_28) ;  /* 0xfffffff800a01947 */ /* 0x000ff2000383ffff */
.L_x_21:
[----:B------:R-:W2:Y:S01]  /*21d0*/  LDC R0, c[0x0][0x28c] ;  /* 0x0000a300ff007b82 */ /* 0x000ea20000000800 */
[----:B01----:R-:W-:-:S04]  /*21e0*/  IMAD.U32 R3, RZ, RZ, UR49 ;  /* 0x00000031ff037e24 */ /* 0x003fc8000f8e00ff */
[----:B------:R0:W-:Y:S01]  /*21f0*/  SYNCS.ARRIVE.TRANS64.A1T0 RZ, [R3+UR48], RZ ;  /* 0x000000ff03ff79a7 */ /* 0x0001e20008100030 */
[----:B--2---:R-:W-:-:S13]  /*2200*/  ISETP.GE.AND P1, PT, R0, 0x1, PT ;  /* 0x000000010000780c */ /* 0x004fda0003f26270 */
[----:B0-----:R-:W-:Y:S05]  /*2210*/  @!P1 BRA `(.L_x_29) ;  /* 0x0000000000349947 */ /* 0x001fea0003800000 */
[----:B------:R-:W-:Y:S05]  /*2220*/  @!P0 BRA `(.L_x_30) ;  /* 0x0000000000048947 */ /* 0x000fea0003800000 */
[----:B------:R-:W-:Y:S01]  /*2230*/  BPT.TRAP 0x1 ;  /* 0x000000040000795c */ /* 0x000fe20000300000 */
.L_x_30:
[----:B------:R-:W-:Y:S01]  /*2240*/  UIADD3 UR6, UR38, UR42, URZ ;  /* 0x0000002a26067290 */ /* 0x000fe2000fffe03f */
[----:B------:R-:W-:-:S03]  /*2250*/  ISETP.GT.U32.AND P0, PT, R23, 0x1, PT ;  /* 0x000000011700780c */ /* 0x000fc60003f04070 */
[----:B------:R-:W-:-:S04]  /*2260*/  UIMAD.WIDE.U32 UR4, UR6, -0x33333333, URZ ;  /* 0xcccccccd060478a5 */ /* 0x000fc8000f8e003f */
[----:B------:R-:W-:-:S04]  /*2270*/  USHF.R.U32.HI UR4, URZ, 0x2, UR5 ;  /* 0x000000023f047899 */ /* 0x000fc80008011605 */
[----:B------:R-:W-:-:S04]  /*2280*/  UIMAD UR6, UR4, -0x5, UR6 ;  /* 0xfffffffb040678a4 */ /* 0x000fc8000f8e0206 */
[----:B------:R-:W-:-:S04]  /*2290*/  ULEA UR6, UR6, UR41, 0x3 ;  /* 0x0000002906067291 */ /* 0x000fc8000f8e183f */
[----:B------:R-:W-:-:S04]  /*22a0*/  UIADD3 UR6, UR6, 0x28, URZ ;  /* 0x0000002806067890 */ /* 0x000fc8000fffe03f */
[----:B------:R-:W-:-:S09]  /*22b0*/  UPRMT UR6, URZ, 0x654, UR6 ;  /* 0x000006543f067896 */ /* 0x000fd20008000006 */
[----:B------:R-:W-:Y:S01]  /*22c0*/  SYNCS.ARRIVE.TRANS64.RED.A1T0 RZ, [UR6], RZ ;  /* 0x000000ffffff79a7 */ /* 0x000fe20008100406 */
[----:B------:R-:W-:Y:S05]  /*22d0*/  @P0 BRA `(.L_x_29) ;  /* 0x0000000000040947 */ /* 0x000fea0003800000 */
[----:B------:R-:W-:Y:S01]  /*22e0*/  BPT.TRAP 0x1 ;  /* 0x000000040000795c */ /* 0x000fe20000300000 */
.L_x_29:
[----:B------:R-:W-:Y:S01]  /*22f0*/  SHF.L.U32 R0, R73, 0x1f, RZ ;  /* 0x0000001f49007819 */ /* 0x000fe200000006ff */
[----:B------:R-:W-:Y:S01]  /*2300*/  UIADD3 UR38, UR38, UR47, URZ ;  /* 0x0000002f26267290 */ /* 0x000fe2000fffe03f */
[----:B------:R-:W-:Y:S01]  /*2310*/  SHF.R.S32.HI R9, RZ, 0x1f, R19 ;  /* 0x0000001fff097819 */ /* 0x000fe20000011413 */
[----:B------:R-:W-:Y:S01]  /*2320*/  UISETP.GE.U32.AND UP1, UPT, UR47, 0x5, UPT ;  /* 0x000000052f00788c */ /* 0x000fe2000bf26070 */
[----:B------:R-:W0:Y:S01]  /*2330*/  SYNCS.PHASECHK.TRANS64.TRYWAIT P0, [UR43+0x8], R0 ;  /* 0x00000800ff0075a7 */ /* 0x000e22000800016b */
[----:B------:R-:W-:-:S04]  /*2340*/  UISETP.GT.U32.AND UP0, UPT, UR38, 0x4, UPT ;  /* 0x000000042600788c */ /* 0x000fc8000bf04070 */
[----:B------:R-:W-:-:S04]  /*2350*/  UISETP.LT.U32.AND UP0, UPT, UR47, 0x5, UP0 ;  /* 0x000000052f00788c */ /* 0x000fc80008701070 */
[----:B------:R-:W-:Y:S02]  /*2360*/  USEL UR6, URZ, 0x1, !UP0 ;  /* 0x000000013f067887 */ /* 0x000fe4000c000000 */
[----:B------:R-:W-:Y:S02]  /*2370*/  @UP1 UIMAD.WIDE.U32 UR4, UR38, -0x33333333, URZ ;  /* 0xcccccccd260418a5 */ /* 0x000fe4000f8e003f */
[----:B------:R-:W-:Y:S02]  /*2380*/  ULOP3.LUT UR39, UR39, UR6, URZ, 0x3c, !UPT ;  /* 0x0000000627277292 */ /* 0x000fe4000f8e3c3f */
[----:B------:R-:W-:-:S04]  /*2390*/  @UP1 USHF.R.U32.HI UR4, URZ, 0x2, UR5 ;  /* 0x000000023f041899 */ /* 0x000fc80008011605 */
[----:B------:R-:W-:Y:S01]  /*23a0*/  @UP1 ULOP3.LUT UR39, UR39, 0x1, UR4, 0x78, !UPT ;  /* 0x0000000127271892 */ /* 0x000fe2000f8e7804 */
[----:B0-----:R-:W-:Y:S11]  /*23b0*/  @!P0 BRA `(.L_x_31) ;  /* 0x0000003800b88947 */ /* 0x001ff60003800000 */
.L_x_122:
[----:B------:R-:W-:Y:S01]  /*23c0*/  ULDC.64 UR4, c[0x0][0x5d0] ;  /* 0x0001740000047ab9 */ /* 0x000fe20000000a00 */
[----:B------:R-:W-:Y:S01]  /*23d0*/  ULDC UR6, c[0x0][0x284] ;  /* 0x0000a10000067ab9 */ /* 0x000fe20000000800 */
[----:B0-----:R-:W-:Y:S02]  /*23e0*/  IMAD R0, R9, UR4, RZ ;  /* 0x0000000409007c24 */ /* 0x001fe4000f8e02ff */
[----:B------:R-:W-:Y:S02]  /*23f0*/  IMAD.SHL.U32 R12, R18, 0x40, RZ ;  /* 0x00000040120c7824 */ /* 0x000fe400078e00ff */
[C---:B------:R-:W-:Y:S02]  /*2400*/  IMAD R3, R19.reuse, UR5, R0 ;  /* 0x0000000513037c24 */ /* 0x040fe4000f8e0200 */
[----:B------:R-:W-:Y:S01]  /*2410*/  IMAD.SHL.U32 R0, R22, 0x40, RZ ;  /* 0x0000004016007824 */ /* 0x000fe200078e00ff */
[----:B------:R-:W-:Y:S01]  /*2420*/  SHF.R.S32.HI R13, RZ, 0x1f, R12 ;  /* 0x0000001fff0d7819 */ /* 0x000fe2000001140c */
[----:B------:R-:W-:Y:S01]  /*2430*/  IMAD.WIDE.U32 R4, R19, UR4, R60 ;  /* 0x0000000413047c25 */ /* 0x000fe2000f8e003c */
[----:B------:R-:W-:-:S02]  /*2440*/  ULDC.64 UR4, c[0x0][0x5c8] ;  /* 0x0001720000047ab9 */ /* 0x000fc40000000a00 */
[----:B------:R-:W-:Y:S01]  /*2450*/  ISETP.GE.AND P0, PT, R0, UR6, PT ;  /* 0x0000000600007c0c */ /* 0x000fe2000bf06270 */
[----:B------:R-:W-:Y:S01]  /*2460*/  ULDC UR6, c[0x0][0x288] ;  /* 0x0000a20000067ab9 */ /* 0x000fe20000000800 */
[----:B------:R-:W-:Y:S01]  /*2470*/  IADD3 R4, P1, R12, R4, RZ ;  /* 0x000000040c047210 */ /* 0x000fe20007f3e0ff */
[----:B------:R-:W-:Y:S01]  /*2480*/  IMAD.WIDE R20, R22, 0x40, R58 ;  /* 0x0000004016147825 */ /* 0x000fe200078e023a */
[----:B------:R-:W-:Y:S02]  /*2490*/  ISETP.GE.OR P0, PT, R12, UR6, P0 ;  /* 0x000000060c007c0c */ /* 0x000fe40008706670 */
[----:B------:R-:W-:Y:S01]  /*24a0*/  IADD3.X R5, R13, R5, R3, P1, !PT ;  /* 0x000000050d057210 */ /* 0x000fe20000ffe403 */
[----:B------:R-:W-:-:S04]  /*24b0*/  IMAD R7, R21, UR4, RZ ;  /* 0x0000000415077c24 */ /* 0x000fc8000f8e02ff */
[C---:B------:R-:W-:Y:S02]  /*24c0*/  IMAD R7, R20.reuse, UR5, R7 ;  /* 0x0000000514077c24 */ /* 0x040fe4000f8e0207 */
[----:B------:R-:W-:-:S04]  /*24d0*/  IMAD.WIDE.U32 R70, R20, UR4, R4 ;  /* 0x0000000414467c25 */ /* 0x000fc8000f8e0004 */
[----:B------:R-:W-:Y:S05]  /*24e0*/  @P0 BRA `(.L_x_32) ;  /* 0x0000002000580947 */ /* 0x000fea0003800000 */
[----:B-----5:R-:W-:Y:S01]  /*24f0*/  FSETP.NEU.AND P0, PT, R57, RZ, PT ;  /* 0x000000ff3900720b */ /* 0x020fe20003f0d000 */
[----:B------:R-:W-:Y:S01]  /*2500*/  IMAD.IADD R22, R65, 0x1, -R12 ;  /* 0x0000000141167824 */ /* 0x000fe200078e0a0c */
[----:B------:R-:W-:Y:S01]  /*2510*/  BSSY B0, `(.L_x_32) ;  /* 0x0000213000007945 */ /* 0x000fe20003800000 */
[----:B------:R-:W-:Y:S02]  /*2520*/  IMAD.IADD R0, R69, 0x1, -R0 ;  /* 0x0000000145007824 */ /* 0x000fe400078e0a00 */
[----:B------:R-:W-:Y:S01]  /*2530*/  IMAD.IADD R7, R71, 0x1, R7 ;  /* 0x0000000147077824 */ /* 0x000fe200078e0207 */
[----:B------:R-:W-:-:S04]  /*2540*/  ISETP.GT.AND P2, PT, R22, RZ, PT ;  /* 0x000000ff1600720c */ /* 0x000fc80003f44270 */
[----:B------:R-:W-:-:S03]  /*2550*/  ISETP.GT.AND P1, PT, R0, RZ, P2 ;  /* 0x000000ff0000720c */ /* 0x000fc60001724270 */
[----:B------:R-:W-:Y:S10]  /*2560*/  @!P0 BRA `(.L_x_33) ;  /* 0x0000001400dc8947 */ /* 0x000ff40003800000 */
[----:B------:R-:W0:Y:S01]  /*2570*/  LDC.64 R74, c[0x0][0x5b8] ;  /* 0x00016e00ff4a7b82 */ /* 0x000e220000000a00 */
[----:B------:R-:W-:-:S07]  /*2580*/  ULDC.64 UR4, c[0x0][0x5c0] ;  /* 0x0001700000047ab9 */ /* 0x000fce0000000a00 */
[----:B------:R-:W1:Y:S08]  /*2590*/  LDC.64 R76, c[0x0][0x5b0] ;  /* 0x00016c00ff4c7b82 */ /* 0x000e700000000a00 */
[----:B------:R-:W2:Y:S01]  /*25a0*/  LDC.64 R78, c[0x0][0x5a8] ;  /* 0x00016a00ff4e7b82 */ /* 0x000ea20000000a00 */
[-C--:B0-----:R-:W-:Y:S02]  /*25b0*/  IMAD R6, R9, R74.reuse, RZ ;  /* 0x0000004a09067224 */ /* 0x081fe400078e02ff */
[----:B------:R-:W-:-:S04]  /*25c0*/  IMAD.WIDE.U32 R4, R19, R74, R60 ;  /* 0x0000004a13047225 */ /* 0x000fc800078e003c */
[----:B------:R-:W-:Y:S01]  /*25d0*/  IMAD R71, R19, R75, R6 ;  /* 0x0000004b13477224 */ /* 0x000fe200078e0206 */
[----:B------:R-:W-:Y:S01]  /*25e0*/  IADD3 R8, P0, R12, R4, RZ ;  /* 0x000000040c087210 */ /* 0x000fe20007f1e0ff */
[----:B-1----:R-:W-:-:S03]  /*25f0*/  IMAD R3, R21, R76, RZ ;  /* 0x0000004c15037224 */ /* 0x002fc600078e02ff */
[----:B------:R-:W-:Y:S01]  /*2600*/  IADD3.X R9, R13, R5, R71, P0, !PT ;  /* 0x000000050d097210 */ /* 0x000fe200007fe447 */
[C---:B------:R-:W-:Y:S02]  /*2610*/  IMAD R75, R20.reuse, R77, R3 ;  /* 0x0000004d144b7224 */ /* 0x040fe400078e0203 */
[----:B------:R-:W-:-:S04]  /*2620*/  IMAD.WIDE.U32 R4, R20, R76, R8 ;  /* 0x0000004c14047225 */ /* 0x000fc800078e0008 */
[----:B------:R-:W-:Y:S01]  /*2630*/  IMAD.IADD R3, R5, 0x1, R75 ;  /* 0x0000000105037824 */ /* 0x000fe200078e024b */
[----:B--2---:R-:W-:-:S04]  /*2640*/  LEA R10, P0, R4, R78, 0x1 ;  /* 0x0000004e040a7211 */ /* 0x004fc800078008ff */
[----:B------:R-:W-:-:S05]  /*2650*/  LEA.HI.X R11, R4, R79, R3, 0x1, P0 ;  /* 0x0000004f040b7211 */ /* 0x000fca00000f0c03 */
[----:B------:R-:W2:Y:S01]  /*2660*/  @P1 LDG.E.LTC128B.U16 R3, desc[UR36][R10.64] ;  /* 0x000000240a031981 */ /* 0x000ea2000c1e1520 */
[----:B------:R-:W-:Y:S01]  /*2670*/  IMAD.WIDE.U32 R4, R20, R76, R12 ;  /* 0x0000004c14047225 */ /* 0x000fe200078e000c */
[----:B------:R-:W-:Y:S02]  /*2680*/  BSSY B1, `(.L_x_34) ;  /* 0x0000015000017945 */ /* 0x000fe40003800000 */
[----:B------:R-:W-:-:S04]  /*2690*/  IADD3 R14, P0, R60, R4, RZ ;  /* 0x000000043c0e7210 */ /* 0x000fc80007f1e0ff */
[----:B------:R-:W-:Y:S02]  /*26a0*/  IADD3.X R15, R61, R75, R5, P0, !PT ;  /* 0x0000004b3d0f7210 */ /* 0x000fe400007fe405 */
[----:B------:R-:W-:Y:S01]  /*26b0*/  LEA R6, P0, R70, UR4, 0x1 ;  /* 0x0000000446067c11 */ /* 0x000fe2000f8008ff */
[----:B------:R-:W-:-:S03]  /*26c0*/  IMAD.WIDE.U32 R14, R19, R74, R14 ;  /* 0x0000004a130e7225 */ /* 0x000fc600078e000e */
[----:B------:R-:W-:Y:S02]  /*26d0*/  LEA.HI.X R7, R70, UR5, R7, 0x1, P0 ;  /* 0x0000000546077c11 */ /* 0x000fe400080f0c07 */
[----:B------:R-:W-:-:S04]  /*26e0*/  ISETP.GT.AND P0, PT, R22, 0x1, PT ;  /* 0x000000011600780c */ /* 0x000fc80003f04270 */
[----:B------:R-:W-:Y:S01]  /*26f0*/  ISETP.GT.AND P3, PT, R0, RZ, P0 ;  /* 0x000000ff0000720c */ /* 0x000fe20000764270 */
[----:B--2---:R-:W-:-:S04]  /*2700*/  IMAD.U32 R4, R3, 0x10000, RZ ;  /* 0x0001000003047824 */ /* 0x004fc800078e00ff */
[----:B------:R-:W-:Y:S01]  /*2710*/  FMUL R5, R4, R57 ;  /* 0x0000003904057220 */ /* 0x000fe20000400000 */
[----:B------:R-:W-:-:S03]  /*2720*/  LEA R4, P4, R14, R78, 0x1 ;  /* 0x0000004e0e047211 */ /* 0x000fc600078808ff */
[----:B------:R-:W-:-:S05]  /*2730*/  FFMA R5, R24, R56, R5 ;  /* 0x0000003818057223 */ /* 0x000fca0000000005 */
[----:B------:R-:W-:Y:S01]  /*2740*/  F2FP.BF16.F32.PACK_AB R10, RZ, R5 ;  /* 0x00000005ff0a723e */ /* 0x000fe200000010ff */
[----:B------:R-:W-:-:S03]  /*2750*/  IMAD.IADD R5, R71, 0x1, R15 ;  /* 0x0000000147057824 */ /* 0x000fc600078e020f */
[----:B------:R-:W-:Y:S01]  /*2760*/  PRMT R11, R10, 0x7610, R11 ;  /* 0x000076100a0b7816 */ /* 0x000fe2000000000b */
[----:B------:R-:W-:Y:S01]  /*2770*/  IMAD.SHL.U32 R10, R76, 0x8, RZ ;  /* 0x000000084c0a7824 */ /* 0x000fe200078e00ff */
[----:B------:R-:W-:-:S03]  /*2780*/  LEA.HI.X R5, R14, R79, R5, 0x1, P4 ;  /* 0x0000004f0e057211 */ /* 0x000fc600020f0c05 */
[----:B------:R0:W-:Y:S02]  /*2790*/  @P1 STG.E.U16 desc[UR36][R6.64], R11 ;  /* 0x0000000b06001986 */ /* 0x0001e4000c101524 */
[----:B0-----:R-:W-:Y:S01]  /*27a0*/  SHF.L.U64.HI R11, R76, 0x3, R77 ;  /* 0x000000034c0b7819 */ /* 0x001fe2000001024d */
[----:B------:R-:W-:Y:S06]  /*27b0*/  @!P3 BRA `(.L_x_35) ;  /* 0x000000000004b947 */ /* 0x000fec0003800000 */
[----:B------:R0:W5:Y:S02]  /*27c0*/  LDG.E.LTC128B.U16 R3, desc[UR36][R4.64+0x2] ;  /* 0x0000022404037981 */ /* 0x000164000c1e1520 */
.L_x_35:
[----:B------:R-:W-:Y:S05]  /*27d0*/  BSYNC B1 ;  /* 0x0000000000017941 */ /* 0x000fea0003800000 */
.L_x_34:
[----:B------:R-:W-:Y:S01]  /*27e0*/  IMAD.WIDE.U32 R10, R20, R76, R10 ;  /* 0x0000004c140a7225 */ /* 0x000fe200078e000a */
[----:B------:R-:W-:Y:S02]  /*27f0*/  ISETP.GT.AND P2, PT, R0, 0x8, P2 ;  /* 0x000000080000780c */ /* 0x000fe40001744270 */
[C---:B-----5:R-:W-:Y:S01]  /*2800*/  PRMT R18, R3.reuse, 0x7610, R18 ;  /* 0x0000761003127816 */ /* 0x060fe20000000012 */
[----:B------:R-:W-:Y:S01]  /*2810*/  IMAD.U32 R14, R3, 0x10000, RZ ;  /* 0x00010000030e7824 */ /* 0x000fe200078e00ff */
[----:B------:R-:W-:Y:S01]  /*2820*/  IADD3 R8, P1, R8, R10, RZ ;  /* 0x0000000a08087210 */ /* 0x000fe20007f3e0ff */
[----:B------:R-:W-:Y:S02]  /*2830*/  IMAD.IADD R75, R75, 0x1, R11 ;  /* 0x000000014b4b7824 */ /* 0x000fe400078e020b */
[----:B------:R-:W-:Y:S02]  /*2840*/  FMUL R14, R14, R57 ;  /* 0x000000390e0e7220 */ /* 0x000fe40000400000 */
[----:B------:R-:W-:-:S02]  /*2850*/  IMAD.X R9, R75, 0x1, R9, P1 ;  /* 0x000000014b097824 */ /* 0x000fc400008e0609 */
[----:B------:R-:W-:Y:S01]  /*2860*/  FFMA R25, R25, R56, R14 ;  /* 0x0000003819197223 */ /* 0x000fe2000000000e */
[----:B------:R-:W-:-:S04]  /*2870*/  LEA R14, P1, R8, R78, 0x1 ;  /* 0x0000004e080e7211 */ /* 0x000fc800078208ff */
[----:B------:R-:W-:Y:S02]  /*2880*/  F2FP.BF16.F32.PACK_AB R25, RZ, R25 ;  /* 0x00000019ff19723e */ /* 0x000fe400000010ff */
[----:B------:R-:W-:-:S03]  /*2890*/  LEA.HI.X R15, R8, R79, R9, 0x1, P1 ;  /* 0x0000004f080f7211 */ /* 0x000fc600008f0c09 */
[----:B------:R1:W-:Y:S04]  /*28a0*/  @P3 STG.E.U16 desc[UR36][R6.64+0x2], R25 ;  /* 0x0000021906003986 */ /* 0x0003e8000c101524 */
[----:B------:R-:W2:Y:S01]  /*28b0*/  @P2 LDG.E.LTC128B.U16 R18, desc[UR36][R14.64] ;  /* 0x000000240e122981 */ /* 0x000ea2000c1e1520 */
[----:B------:R-:W-:Y:S01]  /*28c0*/  IADD3 R12, P1, P3, R60, R10, R12 ;  /* 0x0000000a3c0c7210 */ /* 0x000fe20007b3e00c */
[----:B------:R-:W-:Y:S01]  /*28d0*/  BSSY B1, `(.L_x_36) ;  /* 0x0000011000017945 */ /* 0x000fe20003800000 */
[C---:B------:R-:W-:Y:S02]  /*28e0*/  SHF.L.U64.HI R11, R62.reuse, 0x1, R63 ;  /* 0x000000013e0b7819 */ /* 0x040fe4000001023f */
[----:B------:R-:W-:Y:S02]  /*28f0*/  IADD3.X R13, R61, R75, R13, P1, P3 ;  /* 0x0000004b3d0d7210 */ /* 0x000fe40000fe640d */
[----:B------:R-:W-:-:S02]  /*2900*/  LEA R10, P1, R62, R6, 0x1 ;  /* 0x000000063e0a7211 */ /* 0x000fc400078208ff */
[----:B------:R-:W-:Y:S01]  /*2910*/  ISETP.GT.AND P0, PT, R0, 0x8, P0 ;  /* 0x000000080000780c */ /* 0x000fe20000704270 */
[----:B------:R-:W-:-:S04]  /*2920*/  IMAD.WIDE.U32 R12, R19, R74, R12 ;  /* 0x0000004a130c7225 */ /* 0x000fc800078e000c */
[----:B------:R-:W-:Y:S02]  /*2930*/  IMAD.X R11, R11, 0x1, R7, P1 ;  /* 0x000000010b0b7824 */ /* 0x000fe400008e0607 */
[----:B------:R-:W-:Y:S02]  /*2940*/  IMAD.IADD R9, R71, 0x1, R13 ;  /* 0x0000000147097824 */ /* 0x000fe400078e020d */
[----:B--2---:R-:W-:-:S04]  /*2950*/  IMAD.U32 R8, R18, 0x10000, RZ ;  /* 0x0001000012087824 */ /* 0x004fc800078e00ff */
[----:B------:R-:W-:Y:S01]  /*2960*/  FMUL R3, R8, R57 ;  /* 0x0000003908037220 */ /* 0x000fe20000400000 */
[----:B------:R-:W-:-:S03]  /*2970*/  LEA R8, P3, R12, R78, 0x1 ;  /* 0x0000004e0c087211 */ /* 0x000fc600078608ff */
[----:B------:R-:W-:Y:S01]  /*2980*/  FFMA R3, R26, R56, R3 ;  /* 0x000000381a037223 */ /* 0x000fe20000000003 */
[----:B------:R-:W-:-:S04]  /*2990*/  LEA.HI.X R9, R12, R79, R9, 0x1, P3 ;  /* 0x0000004f0c097211 */ /* 0x000fc800018f0c09 */
[----:B------:R-:W-:-:S05]  /*29a0*/  F2FP.BF16.F32.PACK_AB R3, RZ, R3 ;  /* 0x00000003ff03723e */ /* 0x000fca00000010ff */
[----:B------:R1:W-:Y:S01]  /*29b0*/  @P2 STG.E.U16 desc[UR36][R10.64], R3 ;  /* 0x000000030a002986 */ /* 0x0003e2000c101524 */
[----:B------:R-:W-:Y:S05]  /*29c0*/  @!P0 BRA `(.L_x_37) ;  /* 0x0000000000048947 */ /* 0x000fea0003800000 */
[----:B------:R2:W5:Y:S02]  /*29d0*/  LDG.E.LTC128B.U16 R18, desc[UR36][R8.64+0x2] ;  /* 0x0000022408127981 */ /* 0x000564000c1e1520 */
.L_x_37:
[----:B------:R-:W-:Y:S05]  /*29e0*/  BSYNC B1 ;  /* 0x0000000000017941 */ /* 0x000fea0003800000 */
.L_x_36:
[----:B-----5:R-:W-:Y:S01]  /*29f0*/  IMAD.U32 R12, R18, 0x10000, RZ ;  /* 0x00010000120c7824 */ /* 0x020fe200078e00ff */
[----:B------:R-:W-:Y:S01]  /*2a00*/  ISETP.GT.AND P1, PT, R22, 0x8, PT ;  /* 0x000000081600780c */ /* 0x000fe20003f24270 */
[----:B------:R-:W-:Y:S02]  /*2a10*/  BSSY B1, `(.L_x_38) ;  /* 0x0000008000017945 */ /* 0x000fe40003800000 */
[----:B------:R-:W-:Y:S01]  /*2a20*/  FMUL R12, R12, R57 ;  /* 0x000000390c0c7220 */ /* 0x000fe20000400000 */
[----:B------:R-:W-:-:S03]  /*2a30*/  ISETP.GT.AND P2, PT, R0, RZ, P1 ;  /* 0x000000ff0000720c */ /* 0x000fc60000f44270 */
[----:B------:R-:W-:-:S05]  /*2a40*/  FFMA R12, R27, R56, R12 ;  /* 0x000000381b0c7223 */ /* 0x000fca000000000c */
[----:B------:R-:W-:-:S05]  /*2a50*/  F2FP.BF16.F32.PACK_AB R12, RZ, R12 ;  /* 0x0000000cff0c723e */ /* 0x000fca00000010ff */
[----:B------:R3:W-:Y:S01]  /*2a60*/  @P0 STG.E.U16 desc[UR36][R10.64+0x2], R12 ;  /* 0x0000020c0a000986 */ /* 0x0007e2000c101524 */
[----:B------:R-:W-:Y:S05]  /*2a70*/  @!P2 BRA `(.L_x_39) ;  /* 0x000000000004a947 */ /* 0x000fea0003800000 */
[----:B------:R4:W5:Y:S02]  /*2a80*/  LDG.E.LTC128B.U16 R18, desc[UR36][R4.64+0x10] ;  /* 0x0000102404127981 */ /* 0x000964000c1e1520 */
.L_x_39:
[----:B------:R-:W-:Y:S05]  /*2a90*/  BSYNC B1 ;  /* 0x0000000000017941 */ /* 0x000fea0003800000 */
.L_x_38:
[----:B---3-5:R-:W-:Y:S01]  /*2aa0*/  IMAD.U32 R12, R18, 0x10000, RZ ;  /* 0x00010000120c7824 */ /* 0x028fe200078e00ff */
[----:B------:R-:W-:Y:S01]  /*2ab0*/  ISETP.GT.AND P0, PT, R22, 0x9, PT ;  /* 0x000000091600780c */ /* 0x000fe20003f04270 */
[----:B------:R-:W-:Y:S02]  /*2ac0*/  BSSY B1, `(.L_x_40) ;  /* 0x0000008000017945 */ /* 0x000fe40003800000 */
[----:B-1----:R-:W-:Y:S01]  /*2ad0*/  FMUL R3, R12, R57 ;  /* 0x000000390c037220 */ /* 0x002fe20000400000 */
[----:B------:R-:W-:-:S03]  /*2ae0*/  ISETP.GT.AND P3, PT, R0, RZ, P0 ;  /* 0x000000ff0000720c */ /* 0x000fc60000764270 */
[----:B------:R-:W-:-:S05]  /*2af0*/  FFMA R3, R28, R56, R3 ;  /* 0x000000381c037223 */ /* 0x000fca0000000003 */
[----:B------:R-:W-:-:S05]  /*2b00*/  F2FP.BF16.F32.PACK_AB R3, RZ, R3 ;  /* 0x00000003ff03723e */ /* 0x000fca00000010ff */
[----:B------:R1:W-:Y:S01]  /*2b10*/  @P2 STG.E.U16 desc[UR36][R6.64+0x10], R3 ;  /* 0x0000100306002986 */ /* 0x0003e2000c101524 */
[----:B------:R-:W-:Y:S05]  /*2b20*/  @!P3 BRA `(.L_x_41) ;  /* 0x000000000004b947 */ /* 0x000fea0003800000 */
[----:B------:R3:W5:Y:S02]  /*2b30*/  LDG.E.LTC128B.U16 R18, desc[UR36][R4.64+0x12] ;  /* 0x0000122404127981 */ /* 0x000764000c1e1520 */
.L_x_41:
[----:B------:R-:W-:Y:S05]  /*2b40*/  BSYNC B1 ;  /* 0x0000000000017941 */ /* 0x000fea0003800000 */
.L_x_40:
[----:B-----5:R-:W-:Y:S01]  /*2b50*/  IMAD.U32 R12, R18, 0x10000, RZ ;  /* 0x00010000120c7824 */ /* 0x020fe200078e00ff */
[----:B------:R-:W-:Y:S01]  /*2b60*/  ISETP.GT.AND P1, PT, R0, 0x8, P1 ;  /* 0x000000080000780c */ /* 0x000fe20000f24270 */
[----:B------:R-:W-:Y:S02]  /*2b70*/  BSSY B1, `(.L_x_42) ;  /* 0x0000007000017945 */ /* 0x000fe40003800000 */
[----:B------:R-:W-:-:S04]  /*2b80*/  FMUL R12, R12, R57 ;  /* 0x000000390c0c7220 */ /* 0x000fc80000400000 */
[----:B------:R-:W-:-:S05]  /*2b90*/  FFMA R12, R29, R56, R12 ;  /* 0x000000381d0c7223 */ /* 0x000fca000000000c */
[----:B------:R-:W-:-:S05]  /*2ba0*/  F2FP.BF16.F32.PACK_AB R12, RZ, R12 ;  /* 0x0000000cff0c723e */ /* 0x000fca00000010ff */
[----:B------:R0:W-:Y:S01]  /*2bb0*/  @P3 STG.E.U16 desc[UR36][R6.64+0x12], R12 ;  /* 0x0000120c06003986 */ /* 0x0001e2000c101524 */
[----:B------:R-:W-:Y:S05]  /*2bc0*/  @!P1 BRA `(.L_x_43) ;  /* 0x0000000000049947 */ /* 0x000fea0003800000 */
[----:B------:R0:W5:Y:S02]  /*2bd0*/  LDG.E.LTC128B.U16 R18, desc[UR36][R8.64+0x10] ;  /* 0x0000102408127981 */ /* 0x000164000c1e1520 */
.L_x_43:
[----:B------:R-:W-:Y:S05]  /*2be0*/  BSYNC B1 ;  /* 0x0000000000017941 */ /* 0x000fea0003800000 */
.L_x_42:
[----:B0----5:R-:W-:Y:S01]  /*2bf0*/  IMAD.U32 R12, R18, 0x10000, RZ ;  /* 0x00010000120c7824 */ /* 0x021fe200078e00ff */
[----:B------:R-:W-:Y:S01]  /*2c00*/  ISETP.GT.AND P0, PT, R0, 0x8, P0 ;  /* 0x000000080000780c */ /* 0x000fe20000704270 */
[----:B------:R-:W-:Y:S02]  /*2c10*/  BSSY B1, `(.L_x_44) ;  /* 0x0000007000017945 */ /* 0x000fe40003800000 */
[----:B-1----:R-:W-:-:S04]  /*2c20*/  FMUL R3, R12, R57 ;  /* 0x000000390c037220 */ /* 0x002fc80000400000 */
[----:B------:R-:W-:-:S05]  /*2c30*/  FFMA R3, R30, R56, R3 ;  /* 0x000000381e037223 */ /* 0x000fca0000000003 */
[----:B------:R-:W-:-:S05]  /*2c40*/  F2FP.BF16.F32.PACK_AB R3, RZ, R3 ;  /* 0x00000003ff03723e */ /* 0x000fca00000010ff */
[----:B------:R0:W-:Y:S01]  /*2c50*/  @P1 STG.E.U16 desc[UR36][R10.64+0x10], R3 ;  /* 0x000010030a001986 */ /* 0x0001e2000c101524 */
[----:B------:R-:W-:Y:S05]  /*2c60*/  @!P0 BRA `(.L_x_45) ;  /* 0x0000000000048947 */ /* 0x000fea0003800000 */
[----:B------:R1:W5:Y:S02]  /*2c70*/  LDG.E.LTC128B.U16 R18, desc[UR36][R8.64+0x12] ;  /* 0x0000122408127981 */ /* 0x000364000c1e1520 */
.L_x_45:
[----:B------:R-:W-:Y:S05]  /*2c80*/  BSYNC B1 ;  /* 0x0000000000017941 */ /* 0x000fea0003800000 */
.L_x_44:
        /* <DEDUP_REMOVED lines=10> */
.L_x_47:
[----:B------:R-:W-:Y:S05]  /*2d30*/  BSYNC B1 ;  /* 0x0000000000017941 */ /* 0x000fea0003800000 */
.L_x_46:
[----:B0----5:R-:W-:Y:S01]  /*2d40*/  IMAD.U32 R12, R18, 0x10000, RZ ;  /* 0x00010000120c7824 */ /* 0x021fe200078e00ff */
        /* <DEDUP_REMOVED lines=9> */
.L_x_49:
[----:B------:R-:W-:Y:S05]  /*2de0*/  BSYNC B1 ;  /* 0x0000000000017941 */ /* 0x000fea0003800000 */
.L_x_48:
        /* <DEDUP_REMOVED lines=9> */
.L_x_51:
[----:B------:R-:W-:Y:S05]  /*2e80*/  BSYNC B1 ;  /* 0x0000000000017941 */ /* 0x000fea0003800000 */
.L_x_50:
[----:B0----5:R-:W-:Y:S01]  /*2e90*/  IMAD.U32 R12, R18, 0x10000, RZ ;  /* 0x00010000120c7824 */ /* 0x021fe200078e00ff */
        /* <DEDUP_REMOVED lines=8> */
.L_x_53:
[----:B------:R-:W-:Y:S05]  /*2f20*/  BSYNC B1 ;  /* 0x0000000000017941 */ /* 0x000fea0003800000 */
.L_x_52:
        /* <DEDUP_REMOVED lines=10> */
.L_x_55:
[----:B------:R-:W-:Y:S05]  /*2fd0*/  BSYNC B1 ;  /* 0x0000000000017941 */ /* 0x000fea0003800000 */
.L_x_54:
        /* <DEDUP_REMOVED lines=10> */
.L_x_57:
[----:B------:R-:W-:Y:S05]  /*3080*/  BSYNC B1 ;  /* 0x0000000000017941 */ /* 0x000fea0003800000 */
.L_x_56:
        /* <DEDUP_REMOVED lines=9> */
.L_x_59:
[----:B------:R-:W-:Y:S05]  /*3120*/  BSYNC B1 ;  /* 0x0000000000017941 */ /* 0x000fea0003800000 */
.L_x_58:
        /* <DEDUP_REMOVED lines=9> */
.L_x_61:
[----:B------:R-:W-:Y:S05]  /*31c0*/  BSYNC B1 ;  /* 0x0000000000017941 */ /* 0x000fea0003800000 */
.L_x_60:
        /* <DEDUP_REMOVED lines=10> */
.L_x_63:
[----:B------:R-:W-:Y:S05]  /*3270*/  BSYNC B1 ;  /* 0x0000000000017941 */ /* 0x000fea0003800000 */
.L_x_62:
        /* <DEDUP_REMOVED lines=10> */
.L_x_65:
[----:B------:R-:W-:Y:S05]  /*3320*/  BSYNC B1 ;  /* 0x0000000000017941 */ /* 0x000fea0003800000 */
.L_x_64:
        /* <DEDUP_REMOVED lines=9> */
.L_x_67:
[----:B------:R-:W-:Y:S05]  /*33c0*/  BSYNC B1 ;  /* 0x0000000000017941 */ /* 0x000fea0003800000 */
.L_x_66:
        /* <DEDUP_REMOVED lines=9> */
.L_x_69:
[----:B------:R-:W-:Y:S05]  /*3460*/  BSYNC B1 ;  /* 0x0000000000017941 */ /* 0x000fea0003800000 */
.L_x_68:
        /* <DEDUP_REMOVED lines=10> */
.L_x_71:
[----:B------:R-:W-:Y:S05]  /*3510*/  BSYNC B1 ;  /* 0x0000000000017941 */ /* 0x000fea0003800000 */
.L_x_70:
        /* <DEDUP_REMOVED lines=10> */
.L_x_73:
[----:B------:R-:W-:Y:S05]  /*35c0*/  BSYNC B1 ;  /* 0x0000000000017941 */ /* 0x000fea0003800000 */
.L_x_72:
        /* <DEDUP_REMOVED lines=9> */
.L_x_75:
[----:B------:R-:W-:Y:S05]  /*3660*/  BSYNC B1 ;  /* 0x0000000000017941 */ /* 0x000fea0003800000 */
.L_x_74:
        /* <DEDUP_REMOVED lines=9> */
.L_x_77:
[----:B------:R-:W-:Y:S05]  /*3700*/  BSYNC B1 ;  /* 0x0000000000017941 */ /* 0x000fea0003800000 */
.L_x_76:
        /* <DEDUP_REMOVED lines=10> */
.L_x_79:
[----:B------:R-:W-:Y:S05]  /*37b0*/  BSYNC B1 ;  /* 0x0000000000017941 */ /* 0x000fea0003800000 */
.L_x_78:
        /* <DEDUP_REMOVED lines=10> */
.L_x_81:
[----:B------:R-:W-:Y:S05]  /*3860*/  BSYNC B1 ;  /* 0x0000000000017941 */ /* 0x000fea0003800000 */
.L_x_80:
        /* <DEDUP_REMOVED lines=9> */
.L_x_83:
[----:B------:R-:W-:Y:S05]  /*3900*/  BSYNC B1 ;  /* 0x0000000000017941 */ /* 0x000fea0003800000 */
.L_x_82:
        /* <DEDUP_REMOVED lines=9> */
.L_x_85:
[----:B------:R-:W-:Y:S05]  /*39a0*/  BSYNC B1 ;  /* 0x0000000000017941 */ /* 0x000fea0003800000 */
.L_x_84:
        /* <DEDUP_REMOVED lines=10> */
.L_x_87:
[----:B------:R-:W-:Y:S05]  /*3a50*/  BSYNC B1 ;  /* 0x0000000000017941 */ /* 0x000fea0003800000 */
.L_x_86:
        /* <DEDUP_REMOVED lines=10> */
.L_x_89:
[----:B------:R-:W-:Y:S05]  /*3b00*/  BSYNC B1 ;  /* 0x0000000000017941 */ /* 0x000fea0003800000 */
.L_x_88:
[----:B0--345:R-:W-:Y:S01]  /*3b10*/  IMAD.U32 R4, R18, 0x10000, RZ ;  /* 0x0001000012047824 */ /* 0x039fe200078e00ff */
        /* <DEDUP_REMOVED lines=8> */
.L_x_91:
[----:B------:R-:W-:Y:S05]  /*3ba0*/  BSYNC B1 ;  /* 0x0000000000017941 */ /* 0x000fea0003800000 */
.L_x_90:
[----:B0----5:R-:W-:Y:S01]  /*3bb0*/  IMAD.U32 R4, R18, 0x10000, RZ ;  /* 0x0001000012047824 */ /* 0x021fe200078e00ff */
[----:B------:R-:W-:Y:S01]  /*3bc0*/  ISETP.GT.AND P0, PT, R0, 0x8, P0 ;  /* 0x000000080000780c */ /* 0x000fe20000704270 */
[----:B------:R-:W-:Y:S01]  /*3bd0*/  @P1 IMAD.MOV.U32 R5, RZ, RZ, R11 ;  /* 0x000000ffff051224 */ /* 0x000fe200078e000b */
[----:B------:R-:W-:Y:S01]  /*3be0*/  BSSY B1, `(.L_x_92) ;  /* 0x0000008000017945 */ /* 0x000fe20003800000 */
[----:B------:R-:W-:Y:S01]  /*3bf0*/  FMUL R3, R4, R57 ;  /* 0x0000003904037220 */ /* 0x000fe20000400000 */
[----:B------:R-:W-:-:S03]  /*3c00*/  @P1 IMAD.MOV.U32 R4, RZ, RZ, R10 ;  /* 0x000000ffff041224 */ /* 0x000fc600078e000a */
[----:B------:R-:W-:-:S05]  /*3c10*/  FFMA R3, R54, R56, R3 ;  /* 0x0000003836037223 */ /* 0x000fca0000000003 */
[----:B------:R-:W-:-:S05]  /*3c20*/  F2FP.BF16.F32.PACK_AB R3, RZ, R3 ;  /* 0x00000003ff03723e */ /* 0x000fca00000010ff */
[----:B------:R0:W-:Y:S01]  /*3c30*/  @P1 STG.E.U16 desc[UR36][R4.64+0x70], R3 ;  /* 0x0000700304001986 */ /* 0x0001e2000c101524 */
[----:B------:R-:W-:Y:S05]  /*3c40*/  @!P0 BRA `(.L_x_93) ;  /* 0x0000000000048947 */ /* 0x000fea0003800000 */
[----:B------:R4:W5:Y:S02]  /*3c50*/  LDG.E.LTC128B.U16 R18, desc[UR36][R8.64+0x72] ;  /* 0x0000722408127981 */ /* 0x000964000c1e1520 */
.L_x_93:
[----:B------:R-:W-:Y:S05]  /*3c60*/  BSYNC B1 ;  /* 0x0000000000017941 */ /* 0x000fea0003800000 */
.L_x_92:
[----:B------:R-:W-:Y:S05]  /*3c70*/  @!P0 BRA `(.L_x_94) ;  /* 0x0000000800708947 */ /* 0x000fea0003800000 */
[----:B-----5:R-:W-:-:S04]  /*3c80*/  IMAD.U32 R18, R18, 0x10000, RZ ;  /* 0x0001000012127824 */ /* 0x020fc800078e00ff */
[----:B------:R-:W-:-:S04]  /*3c90*/  FMUL R18, R18, R57 ;  /* 0x0000003912127220 */ /* 0x000fc80000400000 */
[----:B------:R-:W-:-:S05]  /*3ca0*/  FFMA R18, R55, R56, R18 ;  /* 0x0000003837127223 */ /* 0x000fca0000000012 */
[----:B------:R-:W-:-:S05]  /*3cb0*/  F2FP.BF16.F32.PACK_AB R18, RZ, R18 ;  /* 0x00000012ff12723e */ /* 0x000fca00000010ff */
[----:B------:R0:W-:Y:S01]  /*3cc0*/  STG.E.U16 desc[UR36][R10.64+0x72], R18 ;  /* 0x000072120a007986 */ /* 0x0001e2000c101524 */
[----:B------:R-:W-:Y:S05]  /*3cd0*/  BRA `(.L_x_94) ;  /* 0x0000000800587947 */ /* 0x000fea0003800000 */
.L_x_33:
[----:B------:R-:W-:Y:S01]  /*3ce0*/  ISETP.GT.AND P3, PT, R22, 0x1, PT ;  /* 0x000000011600780c */ /* 0x000fe20003f64270 */
[----:B------:R-:W-:Y:S01]  /*3cf0*/  ULDC.64 UR4, c[0x0][0x5c0] ;  /* 0x0001700000047ab9 */ /* 0x000fe20000000a00 */
[-C--:B------:R-:W-:Y:S01]  /*3d00*/  FMUL R24, R24, R56.reuse ;  /* 0x0000003818187220 */ /* 0x080fe20000400000 */
[----:B------:R-:W-:Y:S01]  /*3d10*/  LEA R4, P4, R70, UR4, 0x1 ;  /* 0x0000000446047c11 */ /* 0x000fe2000f8808ff */
[-C--:B------:R-:W-:Y:S01]  /*3d20*/  FMUL R25, R25, R56.reuse ;  /* 0x0000003819197220 */ /* 0x080fe20000400000 */
[----:B------:R-:W-:Y:S01]  /*3d30*/  ISETP.GT.AND P0, PT, R0, RZ, P3 ;  /* 0x000000ff0000720c */ /* 0x000fe20001f04270 */
[----:B------:R-:W-:Y:S01]  /*3d40*/  FMUL R26, R26, R56 ;  /* 0x000000381a1a7220 */ /* 0x000fe20000400000 */
[----:B------:R-:W-:Y:S01]  /*3d50*/  F2FP.BF16.F32.PACK_AB R24, RZ, R24 ;  /* 0x00000018ff18723e */ /* 0x000fe200000010ff */
[-C--:B------:R-:W-:Y:S01]  /*3d60*/  FMUL R27, R27, R56.reuse ;  /* 0x000000381b1b7220 */ /* 0x080fe20000400000 */
[----:B------:R-:W-:Y:S01]  /*3d70*/  LEA.HI.X R5, R70, UR5, R7, 0x1, P4 ;  /* 0x0000000546057c11 */ /* 0x000fe2000a0f0c07 */
[-C--:B------:R-:W-:Y:S01]  /*3d80*/  FMUL R28, R28, R56.reuse ;  /* 0x000000381c1c7220 */ /* 0x080fe20000400000 */
[----:B------:R-:W-:Y:S01]  /*3d90*/  F2FP.BF16.F32.PACK_AB R25, RZ, R25 ;  /* 0x00000019ff19723e */ /* 0x000fe200000010ff */
[-C--:B------:R-:W-:Y:S01]  /*3da0*/  FMUL R29, R29, R56.reuse ;  /* 0x000000381d1d7220 */ /* 0x080fe20000400000 */
[----:B------:R-:W-:Y:S01]  /*3db0*/  ISETP.GT.AND P2, PT, R0, 0x8, P2 ;  /* 0x000000080000780c */ /* 0x000fe20001744270 */
[----:B------:R-:W-:Y:S01]  /*3dc0*/  @P1 STG.E.U16 desc[UR36][R4.64], R24 ;  /* 0x0000001804001986 */ /* 0x000fe2000c101524 */
[----:B------:R-:W-:Y:S01]  /*3dd0*/  ISETP.GT.AND P1, PT, R22, 0x8, PT ;  /* 0x000000081600780c */ /* 0x000fe20003f24270 */
[----:B------:R-:W-:Y:S01]  /*3de0*/  FMUL R30, R30, R56 ;  /* 0x000000381e1e7220 */ /* 0x000fe20000400000 */
[C---:B------:R-:W-:Y:S01]  /*3df0*/  SHF.L.U64.HI R3, R62.reuse, 0x1, R63 ;  /* 0x000000013e037819 */ /* 0x040fe2000001023f */
[----:B------:R-:W-:Y:S01]  /*3e00*/  @P0 STG.E.U16 desc[UR36][R4.64+0x2], R25 ;  /* 0x0000021904000986 */ /* 0x000fe2000c101524 */
[----:B------:R-:W-:Y:S01]  /*3e10*/  LEA R6, P5, R62, R4, 0x1 ;  /* 0x000000043e067211 */ /* 0x000fe200078a08ff */
[-C--:B------:R-:W-:Y:S01]  /*3e20*/  FMUL R31, R31, R56.reuse ;  /* 0x000000381f1f7220 */ /* 0x080fe20000400000 */
[----:B------:R-:W-:Y:S01]  /*3e30*/  ISETP.GT.AND P3, PT, R0, 0x8, P3 ;  /* 0x000000080000780c */ /* 0x000fe20001f64270 */
[-C--:B------:R-:W-:Y:S01]  /*3e40*/  FMUL R32, R32, R56.reuse ;  /* 0x0000003820207220 */ /* 0x080fe20000400000 */
[----:B------:R-:W-:Y:S01]  /*3e50*/  ISETP.GT.AND P0, PT, R22, 0x9, PT ;  /* 0x000000091600780c */ /* 0x000fe20003f04270 */
[----:B------:R-:W-:Y:S01]  /*3e60*/  IMAD.X R7, R3, 0x1, R5, P5 ;  /* 0x0000000103077824 */ /* 0x000fe200028e0605 */
[----:B------:R-:W-:Y:S01]  /*3e70*/  ISETP.GT.AND P4, PT, R0, RZ, P1 ;  /* 0x000000ff0000720c */ /* 0x000fe20000f84270 */
[----:B------:R-:W-:Y:S01]  /*3e80*/  FMUL R33, R33, R56 ;  /* 0x0000003821217220 */ /* 0x000fe20000400000 */
[----:B------:R-:W-:Y:S01]  /*3e90*/  F2FP.BF16.F32.PACK_AB R26, RZ, R26 ;  /* 0x0000001aff1a723e */ /* 0x000fe200000010ff */
[-C--:B------:R-:W-:Y:S01]  /*3ea0*/  FMUL R34, R34, R56.reuse ;  /* 0x0000003822227220 */ /* 0x080fe20000400000 */
[----:B------:R-:W-:Y:S01]  /*3eb0*/  ISETP.GT.AND P5, PT, R0, RZ, P0 ;  /* 0x000000ff0000720c */ /* 0x000fe200007a4270 */
[----:B------:R-:W-:Y:S01]  /*3ec0*/  FMUL R35, R35, R56 ;  /* 0x0000003823237220 */ /* 0x000fe20000400000 */
[----:B------:R-:W-:Y:S01]  /*3ed0*/  F2FP.BF16.F32.PACK_AB R27, RZ, R27 ;  /* 0x0000001bff1b723e */ /* 0x000fe200000010ff */
[----:B------:R-:W-:Y:S01]  /*3ee0*/  @P2 STG.E.U16 desc[UR36][R6.64], R26 ;  /* 0x0000001a06002986 */ /* 0x000fe2000c101524 */
[----:B------:R-:W-:Y:S01]  /*3ef0*/  F2FP.BF16.F32.PACK_AB R28, RZ, R28 ;  /* 0x0000001cff1c723e */ /* 0x000fe200000010ff */
[-C--:B------:R-:W-:Y:S01]  /*3f00*/  FMUL R36, R36, R56.reuse ;  /* 0x0000003824247220 */ /* 0x080fe20000400000 */
[----:B------:R-:W-:Y:S01]  /*3f10*/  ISETP.GT.AND P2, PT, R0, 0x8, P1 ;  /* 0x000000080000780c */ /* 0x000fe20000f44270 */
[----:B------:R-:W-:Y:S01]  /*3f20*/  @P3 STG.E.U16 desc[UR36][R6.64+0x2], R27 ;  /* 0x0000021b06003986 */ /* 0x000fe2000c101524 */
[----:B------:R-:W-:Y:S01]  /*3f30*/  ISETP.GT.AND P1, PT, R22, 0x10, PT ;  /* 0x000000101600780c */ /* 0x000fe20003f24270 */
[-C--:B------:R-:W-:Y:S01]  /*3f40*/  FMUL R37, R37, R56.reuse ;  /* 0x0000003825257220 */ /* 0x080fe20000400000 */
[----:B------:R-:W-:Y:S01]  /*3f50*/  F2FP.BF16.F32.PACK_AB R29, RZ, R29 ;  /* 0x0000001dff1d723e */ /* 0x000fe200000010ff */
[----:B------:R-:W-:Y:S01]  /*3f60*/  @P4 STG.E.U16 desc[UR36][R4.64+0x10], R28 ;  /* 0x0000101c04004986 */ /* 0x000fe2000c101524 */
[----:B------:R-:W-:Y:S01]  /*3f70*/  ISETP.GT.AND P3, PT, R0, 0x8, P0 ;  /* 0x000000080000780c */ /* 0x000fe20000764270 */
[-C--:B------:R-:W-:Y:S01]  /*3f80*/  FMUL R38, R38, R56.reuse ;  /* 0x0000003826267220 */ /* 0x080fe20000400000 */
[----:B------:R-:W-:Y:S01]  /*3f90*/  ISETP.GT.AND P0, PT, R22, 0x11, PT ;  /* 0x000000111600780c */ /* 0x000fe20003f04270 */
[----:B------:R-:W-:Y:S01]  /*3fa0*/  @P5 STG.E.U16 desc[UR36][R4.64+0x12], R29 ;  /* 0x0000121d04005986 */ /* 0x000fe2000c101524 */
        /* <DEDUP_REMOVED lines=40> */
[C---:B------:R-:W-:Y:S01]  /*4230*/  ISETP.GT.AND P4, PT, R0.reuse, RZ, P1 ;  /* 0x000000ff0000720c */ /* 0x040fe20000f84270 */
[-C--:B------:R-:W-:Y:S01]  /*4240*/  FMUL R51, R51, R56.reuse ;  /* 0x0000003833337220 */ /* 0x080fe20000400000 */
[----:B------:R-:W-:Y:S01]  /*4250*/  ISETP.GT.AND P5, PT, R0, RZ, P0 ;  /* 0x000000ff0000720c */ /* 0x000fe200007a4270 */
[----:B------:R-:W-:Y:S01]  /*4260*/  FMUL R52, R52, R56 ;  /* 0x0000003834347220 */ /* 0x000fe20000400000 */
[----:B------:R-:W-:Y:S01]  /*4270*/  F2FP.BF16.F32.PACK_AB R38, RZ, R38 ;  /* 0x00000026ff26723e */ /* 0x000fe200000010ff */
[-C--:B------:R-:W-:Y:S01]  /*4280*/  FMUL R53, R53, R56.reuse ;  /* 0x0000003835357220 */ /* 0x080fe20000400000 */
[----:B------:R-:W-:Y:S01]  /*4290*/  F2FP.BF16.F32.PACK_AB R39, RZ, R39 ;  /* 0x00000027ff27723e */ /* 0x000fe200000010ff */
[----:B------:R-:W-:Y:S01]  /*42a0*/  FMUL R54, R54, R56 ;  /* 0x0000003836367220 */ /* 0x000fe20000400000 */
[----:B------:R-:W-:Y:S01]  /*42b0*/  F2FP.BF16.F32.PACK_AB R40, RZ, R40 ;  /* 0x00000028ff28723e */ /* 0x000fe200000010ff */
[----:B------:R-:W-:Y:S01]  /*42c0*/  @P2 STG.E.U16 desc[UR36][R6.64+0x30], R38 ;  /* 0x0000302606002986 */ /* 0x000fe2000c101524 */
[----:B------:R-:W-:Y:S01]  /*42d0*/  F2FP.BF16.F32.PACK_AB R41, RZ, R41 ;  /* 0x00000029ff29723e */ /* 0x000fe200000010ff */
[----:B------:R-:W-:Y:S01]  /*42e0*/  FMUL R55, R55, R56 ;  /* 0x0000003837377220 */ /* 0x000fe20000400000 */
[C---:B------:R-:W-:Y:S01]  /*42f0*/  ISETP.GT.AND P1, PT, R0.reuse, 0x8, P1 ;  /* 0x000000080000780c */ /* 0x040fe20000f24270 */
[----:B------:R-:W-:Y:S01]  /*4300*/  @P3 STG.E.U16 desc[UR36][R6.64+0x32], R39 ;  /* 0x0000322706003986 */ /* 0x000fe2000c101524 */
[----:B------:R-:W-:-:S02]  /*4310*/  ISETP.GT.AND P2, PT, R0, 0x8, P0 ;  /* 0x000000080000780c */ /* 0x000fc40000744270 */
[----:B------:R-:W-:Y:S01]  /*4320*/  F2FP.BF16.F32.PACK_AB R42, RZ, R42 ;  /* 0x0000002aff2a723e */ /* 0x000fe200000010ff */
[----:B------:R-:W-:Y:S01]  /*4330*/  @P4 STG.E.U16 desc[UR36][R4.64+0x40], R40 ;  /* 0x0000402804004986 */ /* 0x000fe2000c101524 */
[C---:B------:R-:W-:Y:S02]  /*4340*/  ISETP.GT.AND P4, PT, R22.reuse, 0x28, PT ;  /* 0x000000281600780c */ /* 0x040fe40003f84270 */
[----:B------:R-:W-:Y:S01]  /*4350*/  ISETP.GT.AND P0, PT, R22, 0x29, PT ;  /* 0x000000291600780c */ /* 0x000fe20003f04270 */
[----:B------:R-:W-:Y:S01]  /*4360*/  @P5 STG.E.U16 desc[UR36][R4.64+0x42], R41 ;  /* 0x0000422904005986 */ /* 0x000fe2000c101524 */
[----:B------:R-:W-:Y:S02]  /*4370*/  ISETP.GT.AND P5, PT, R0, RZ, P4 ;  /* 0x000000ff0000720c */ /* 0x000fe400027a4270 */
[----:B------:R-:W-:Y:S01]  /*4380*/  F2FP.BF16.F32.PACK_AB R43, RZ, R43 ;  /* 0x0000002bff2b723e */ /* 0x000fe200000010ff */
[----:B------:R-:W-:Y:S01]  /*4390*/  @P1 STG.E.U16 desc[UR36][R6.64+0x40], R42 ;  /* 0x0000402a06001986 */ /* 0x000fe2000c101524 */
[----:B------:R-:W-:-:S02]  /*43a0*/  F2FP.BF16.F32.PACK_AB R44, RZ, R44 ;  /* 0x0000002cff2c723e */ /* 0x000fc400000010ff */
[C---:B------:R-:W-:Y:S01]  /*43b0*/  ISETP.GT.AND P3, PT, R0.reuse, RZ, P0 ;  /* 0x000000ff0000720c */ /* 0x040fe20000764270 */
[----:B------:R-:W-:Y:S01]  /*43c0*/  @P2 STG.E.U16 desc[UR36][R6.64+0x42], R43 ;  /* 0x0000422b06002986 */ /* 0x000fe2000c101524 */
[C---:B------:R-:W-:Y:S02]  /*43d0*/  ISETP.GT.AND P4, PT, R0.reuse, 0x8, P4 ;  /* 0x000000080000780c */ /* 0x040fe40002784270 */
[----:B------:R-:W-:Y:S02]  /*43e0*/  F2FP.BF16.F32.PACK_AB R45, RZ, R45 ;  /* 0x0000002dff2d723e */ /* 0x000fe400000010ff */
[----:B------:R-:W-:Y:S01]  /*43f0*/  F2FP.BF16.F32.PACK_AB R46, RZ, R46 ;  /* 0x0000002eff2e723e */ /* 0x000fe200000010ff */
[----:B------:R-:W-:Y:S01]  /*4400*/  @P5 STG.E.U16 desc[UR36][R4.64+0x50], R44 ;  /* 0x0000502c04005986 */ /* 0x000fe2000c101524 */
[----:B------:R-:W-:Y:S02]  /*4410*/  ISETP.GT.AND P5, PT, R0, 0x8, P0 ;  /* 0x000000080000780c */ /* 0x000fe400007a4270 */
[----:B------:R-:W-:-:S02]  /*4420*/  F2FP.BF16.F32.PACK_AB R47, RZ, R47 ;  /* 0x0000002fff2f723e */ /* 0x000fc400000010ff */
[C---:B------:R-:W-:Y:S01]  /*4430*/  ISETP.GT.AND P2, PT, R22.reuse, 0x31, PT ;  /* 0x000000311600780c */ /* 0x040fe20003f44270 */
[----:B------:R-:W-:Y:S01]  /*4440*/  @P3 STG.E.U16 desc[UR36][R4.64+0x52], R45 ;  /* 0x0000522d04003986 */ /* 0x000fe2000c101524 */
[----:B------:R-:W-:Y:S02]  /*4450*/  ISETP.GT.AND P3, PT, R22, 0x30, PT ;  /* 0x000000301600780c */ /* 0x000fe40003f64270 */
[----:B------:R-:W-:Y:S01]  /*4460*/  F2FP.BF16.F32.PACK_AB R48, RZ, R48 ;  /* 0x00000030ff30723e */ /* 0x000fe200000010ff */
[----:B------:R-:W-:Y:S01]  /*4470*/  @P4 STG.E.U16 desc[UR36][R6.64+0x50], R46 ;  /* 0x0000502e06004986 */ /* 0x000fe2000c101524 */
[C---:B------:R-:W-:Y:S02]  /*4480*/  ISETP.GT.AND P4, PT, R0.reuse, RZ, P2 ;  /* 0x000000ff0000720c */ /* 0x040fe40001784270 */
[----:B------:R-:W-:Y:S01]  /*4490*/  F2FP.BF16.F32.PACK_AB R49, RZ, R49 ;  /* 0x00000031ff31723e */ /* 0x000fe200000010ff */
[----:B------:R-:W-:Y:S01]  /*44a0*/  @P5 STG.E.U16 desc[UR36][R6.64+0x52], R47 ;  /* 0x0000522f06005986 */ /* 0x000fe2000c101524 */
[----:B------:R-:W-:-:S02]  /*44b0*/  ISETP.GT.AND P5, PT, R0, RZ, P3 ;  /* 0x000000ff0000720c */ /* 0x000fc40001fa4270 */
[C---:B------:R-:W-:Y:S02]  /*44c0*/  ISETP.GT.AND P1, PT, R22.reuse, 0x38, PT ;  /* 0x000000381600780c */ /* 0x040fe40003f24270 */
[----:B------:R-:W-:Y:S02]  /*44d0*/  ISETP.GT.AND P0, PT, R22, 0x39, PT ;  /* 0x000000391600780c */ /* 0x000fe40003f04270 */
[C---:B------:R-:W-:Y:S02]  /*44e0*/  ISETP.GT.AND P3, PT, R0.reuse, 0x8, P3 ;  /* 0x000000080000780c */ /* 0x040fe40001f64270 */
[C---:B------:R-:W-:Y:S02]  /*44f0*/  ISETP.GT.AND P2, PT, R0.reuse, 0x8, P2 ;  /* 0x000000080000780c */ /* 0x040fe40001744270 */
[----:B------:R-:W-:Y:S02]  /*4500*/  F2FP.BF16.F32.PACK_AB R50, RZ, R50 ;  /* 0x00000032ff32723e */ /* 0x000fe400000010ff */
[----:B------:R-:W-:Y:S01]  /*4510*/  F2FP.BF16.F32.PACK_AB R51, RZ, R51 ;  /* 0x00000033ff33723e */ /* 0x000fe200000010ff */
[----:B------:R-:W-:Y:S01]  /*4520*/  @P5 STG.E.U16 desc[UR36][R4.64+0x60], R48 ;  /* 0x0000603004005986 */ /* 0x000fe2000c101524 */
[----:B------:R-:W-:-:S02]  /*4530*/  ISETP.GT.AND P5, PT, R0, RZ, P0 ;  /* 0x000000ff0000720c */ /* 0x000fc400007a4270 */
[C---:B------:R-:W-:Y:S01]  /*4540*/  ISETP.GT.AND P0, PT, R0.reuse, 0x8, P0 ;  /* 0x000000080000780c */ /* 0x040fe20000704270 */
[----:B------:R-:W-:Y:S01]  /*4550*/  @P4 STG.E.U16 desc[UR36][R4.64+0x62], R49 ;  /* 0x0000623104004986 */ /* 0x000fe2000c101524 */
[C---:B------:R-:W-:Y:S02]  /*4560*/  ISETP.GT.AND P4, PT, R0.reuse, RZ, P1 ;  /* 0x000000ff0000720c */ /* 0x040fe40000f84270 */
[----:B------:R-:W-:Y:S01]  /*4570*/  ISETP.GT.AND P1, PT, R0, 0x8, P1 ;  /* 0x000000080000780c */ /* 0x000fe20000f24270 */
[----:B------:R-:W-:Y:S01]  /*4580*/  @P3 STG.E.U16 desc[UR36][R6.64+0x60], R50 ;  /* 0x0000603206003986 */ /* 0x000fe2000c101524 */
[----:B------:R-:W-:Y:S02]  /*4590*/  F2FP.BF16.F32.PACK_AB R52, RZ, R52 ;  /* 0x00000034ff34723e */ /* 0x000fe400000010ff */
[----:B------:R-:W-:Y:S01]  /*45a0*/  F2FP.BF16.F32.PACK_AB R53, RZ, R53 ;  /* 0x00000035ff35723e */ /* 0x000fe200000010ff */
[----:B------:R-:W-:Y:S01]  /*45b0*/  @P2 STG.E.U16 desc[UR36][R6.64+0x62], R51 ;  /* 0x0000623306002986 */ /* 0x000fe2000c101524 */
[----:B------:R-:W-:-:S02]  /*45c0*/  F2FP.BF16.F32.PACK_AB R54, RZ, R54 ;  /* 0x00000036ff36723e */ /* 0x000fc400000010ff */
[----:B------:R-:W-:-:S03]  /*45d0*/  F2FP.BF16.F32.PACK_AB R55, RZ, R55 ;  /* 0x00000037ff37723e */ /* 0x000fc600000010ff */
[----:B------:R-:W-:Y:S04]  /*45e0*/  @P4 STG.E.U16 desc[UR36][R4.64+0x70], R52 ;  /* 0x0000703404004986 */ /* 0x000fe8000c101524 */
[----:B------:R0:W-:Y:S02]  /*45f0*/  @P5 STG.E.U16 desc[UR36][R4.64+0x72], R53 ;  /* 0x0000723504005986 */ /* 0x0001e4000c101524 */
[----:B0-----:R-:W-:Y:S02]  /*4600*/  @P1 IMAD.MOV.U32 R4, RZ, RZ, R6 ;  /* 0x000000ffff041224 */ /* 0x001fe400078e0006 */
[----:B------:R-:W-:-:S05]  /*4610*/  @P1 IMAD.MOV.U32 R5, RZ, RZ, R7 ;  /* 0x000000ffff051224 */ /* 0x000fca00078e0007 */
[----:B------:R0:W-:Y:S04]  /*4620*/  @P1 STG.E.U16 desc[UR36][R4.64+0x70], R54 ;  /* 0x0000703604001986 */ /* 0x0001e8000c101524 */
[----:B------:R0:W-:Y:S02]  /*4630*/  @P0 STG.E.U16 desc[UR36][R6.64+0x72], R55 ;  /* 0x0000723706000986 */ /* 0x0001e4000c101524 */
.L_x_94:
[----:B------:R-:W-:Y:S05]  /*4640*/  BSYNC B0 ;  /* 0x0000000000007941 */ /* 0x000fea0003800000 */
.L_x_32:
[----:B0-----:R-:W2:Y:S01]  /*4650*/  LDL.64 R4, [R1] ;  /* 0x0000000001047983 */ /* 0x001ea20000100a00 */
[----:B------:R-:W-:Y:S01]  /*4660*/  ULDC.64 UR4, c[0x0][0x650] ;  /* 0x0001940000047ab9 */ /* 0x000fe20000000a00 */
[----:B------:R-:W-:Y:S02]  /*4670*/  IMAD.U32 R0, RZ, RZ, UR44 ;  /* 0x0000002cff007e24 */ /* 0x000fe4000f8e00ff */
[----:B------:R-:W-:Y:S02]  /*4680*/  IMAD.MOV.U32 R22, RZ, RZ, -0x1 ;  /* 0xffffffffff167424 */ /* 0x000fe400078e00ff */
[----:B------:R0:W-:Y:S01]  /*4690*/  SYNCS.ARRIVE.TRANS64.A1T0 RZ, [R0+UR48], RZ ;  /* 0x000000ff00ff79a7 */ /* 0x0001e20008100030 */
[----:B-----5:R-:W-:Y:S02]  /*46a0*/  IMAD.MOV.U32 R18, RZ, RZ, -0x1 ;  /* 0xffffffffff127424 */ /* 0x020fe400078e00ff */
[----:B------:R-:W-:Y:S01]  /*46b0*/  IMAD.MOV.U32 R19, RZ, RZ, -0x1 ;  /* 0xffffffffff137424 */ /* 0x000fe200078e00ff */
[----:B0-----:R-:W-:-:S02]  /*46c0*/  PRMT R0, RZ, 0x7610, R0 ;  /* 0x00007610ff007816 */ /* 0x001fc40000000000 */
[----:B--2---:R-:W-:-:S05]  /*46d0*/  LEA R16, P0, R4, R16, 0x1 ;  /* 0x0000001004107211 */ /* 0x004fca00078008ff */
[----:B------:R-:W-:Y:S01]  /*46e0*/  IMAD.X R17, R66, 0x1, R17, P0 ;  /* 0x0000000142117824 */ /* 0x000fe200000e0611 */
[----:B------:R-:W-:-:S04]  /*46f0*/  ISETP.GE.U32.AND P0, PT, R16, UR4, PT ;  /* 0x0000000410007c0c */ /* 0x000fc8000bf06070 */
[----:B------:R-:W-:-:S13]  /*4700*/  ISETP.GE.U32.AND.EX P0, PT, R17, UR5, PT, P0 ;  /* 0x0000000511007c0c */ /* 0x000fda000bf06100 */
[----:B------:R-:W-:Y:S05]  /*4710*/  @P0 BRA `(.L_x_95) ;  /* 0x00000004004c0947 */ /* 0x000fea0003800000 */
[----:B------:R-:W0:Y:S01]  /*4720*/  LDC.64 R10, c[0x0][0x628] ;  /* 0x00018a00ff0a7b82 */ /* 0x000e220000000a00 */
[----:B------:R-:W2:Y:S01]  /*4730*/  S2R R12, SR_CTAID.X ;  /* 0x00000000000c7919 */ /* 0x000ea20000002500 */
[----:B-1-34-:R-:W-:Y:S02]  /*4740*/  IMAD.MOV.U32 R8, RZ, RZ, R16 ;  /* 0x000000ffff087224 */ /* 0x01afe400078e0010 */
[----:B------:R-:W-:Y:S01]  /*4750*/  IMAD.MOV.U32 R9, RZ, RZ, R17 ;  /* 0x000000ffff097224 */ /* 0x000fe200078e0011 */
[----:B------:R-:W1:Y:S03]  /*4760*/  S2R R18, SR_CTAID.Y ;  /* 0x0000000000127919 */ /* 0x000e660000002600 */
[----:B------:R-:W3:Y:S08]  /*4770*/  LDC R0, c[0x0][0x630] ;  /* 0x00018c00ff007b82 */ /* 0x000ef00000000800 */
[----:B------:R-:W4:Y:S01]  /*4780*/  LDC.64 R14, c[0x0][0x620] ;  /* 0x00018800ff0e7b82 */ /* 0x000f220000000a00 */
[----:B0-----:R-:W-:-:S04]  /*4790*/  ISETP.NE.U32.AND P0, PT, R10, RZ, PT ;  /* 0x000000ff0a00720c */ /* 0x001fc80003f05070 */
[----:B------:R-:W-:-:S13]  /*47a0*/  ISETP.NE.AND.EX P0, PT, R11, RZ, PT, P0 ;  /* 0x000000ff0b00720c */ /* 0x000fda0003f05300 */
[----:B-1234-:R-:W-:Y:S05]  /*47b0*/  @!P0 BRA `(.L_x_96) ;  /* 0x0000000000288947 */ /* 0x01efea0003800000 */
[----:B------:R-:W0:Y:S02]  /*47c0*/  LDC R3, c[0x0][0x634] ;  /* 0x00018d00ff037b82 */ /* 0x000e240000000800 */
[----:B0-----:R-:W-:-:S05]  /*47d0*/  IADD3 R3, P0, R16, R3, RZ ;  /* 0x0000000310037210 */ /* 0x001fca0007f1e0ff */
        /* <DEDUP_REMOVED lines=8> */
.L_x_96:
[-CC-:B------:R-:W-:Y:S01]  /*4860*/  SHF.R.U64 R19, R8, R0.reuse, R9.reuse ;  /* 0x0000000008137219 */ /* 0x180fe20000001209 */
[----:B------:R-:W0:Y:S01]  /*4870*/  LDC.64 R24, c[0x0][0x640] ;  /* 0x00019000ff187b82 */ /* 0x000e220000000a00 */
[----:B------:R-:W-:Y:S01]  /*4880*/  SHF.R.U32.HI R0, RZ, R0, R9 ;  /* 0x00000000ff007219 */ /* 0x000fe20000011609 */
[----:B------:R-:W-:Y:S01]  /*4890*/  ULDC UR4, c[0x0][0x150] ;  /* 0x0000540000047ab9 */ /* 0x000fe20000000800 */
[----:B------:R-:W-:Y:S02]  /*48a0*/  IADD3 R3, P0, RZ, -R19, RZ ;  /* 0x80000013ff037210 */ /* 0x000fe40007f1e0ff */
[----:B------:R-:W-:-:S03]  /*48b0*/  I2FP.F32.U32 R7, R12 ;  /* 0x0000000c00077245 */ /* 0x000fc60000201000 */
[----:B------:R-:W1:Y:S01]  /*48c0*/  LDC R6, c[0x0][0x618] ;  /* 0x00018600ff067b82 */ /* 0x000e620000000800 */
[----:B------:R-:W-:Y:S02]  /*48d0*/  IMAD.X R5, RZ, RZ, ~R0, P0 ;  /* 0x000000ffff057224 */ /* 0x000fe400000e0e00 */
[----:B------:R-:W-:Y:S01]  /*48e0*/  FMUL R7, R7, UR4 ;  /* 0x0000000407077c20 */ /* 0x000fe20008400000 */
[----:B------:R-:W-:Y:S01]  /*48f0*/  ULDC UR4, c[0x0][0x154] ;  /* 0x0000550000047ab9 */ /* 0x000fe20000000800 */
[-C--:B------:R-:W-:Y:S02]  /*4900*/  IMAD R0, R5, R14.reuse, RZ ;  /* 0x0000000e05007224 */ /* 0x080fe400078e02ff */
[C---:B------:R-:W-:Y:S01]  /*4910*/  IMAD.WIDE.U32 R4, R3.reuse, R14, R16 ;  /* 0x0000000e03047225 */ /* 0x040fe200078e0010 */
[----:B------:R-:W2:Y:S01]  /*4920*/  LDC R8, c[0x0][0x608] ;  /* 0x00018200ff087b82 */ /* 0x000ea20000000800 */
[----:B------:R-:W3:Y:S02]  /*4930*/  F2I.U32.TRUNC.NTZ R7, R7 ;  /* 0x0000000700077305 */ /* 0x000ee4000020f000 */
[----:B------:R-:W-:Y:S01]  /*4940*/  IMAD R3, R3, R15, R0 ;  /* 0x0000000f03037224 */ /* 0x000fe200078e0200 */
[----:B------:R-:W-:-:S03]  /*4950*/  I2FP.F32.U32 R0, R18 ;  /* 0x0000001200007245 */ /* 0x000fc60000201000 */
[----:B------:R-:W-:Y:S01]  /*4960*/  IMAD.IADD R3, R5, 0x1, R3 ;  /* 0x0000000105037824 */ /* 0x000fe200078e0203 */
[----:B------:R-:W4:Y:S01]  /*4970*/  LDC R11, c[0x0][0x658] ;  /* 0x00019600ff0b7b82 */ /* 0x000f220000000800 */
[----:B0-----:R-:W-:-:S04]  /*4980*/  ISETP.NE.U32.AND P0, PT, R24, RZ, PT ;  /* 0x000000ff1800720c */ /* 0x001fc80003f05070 */
[----:B------:R-:W-:-:S03]  /*4990*/  ISETP.NE.AND.EX P0, PT, R25, RZ, PT, P0 ;  /* 0x000000ff1900720c */ /* 0x000fc60003f05300 */
[----:B------:R-:W0:Y:S01]  /*49a0*/  LDC R9, c[0x0][0x144] ;  /* 0x00005100ff097b82 */ /* 0x000e220000000800 */
[-C--:B-1----:R-:W-:Y:S01]  /*49b0*/  SHF.R.U64 R10, R4, R6.reuse, R3 ;  /* 0x00000006040a7219 */ /* 0x082fe20000001203 */
[----:B---3--:R-:W-:Y:S01]  /*49c0*/  IMAD.MOV R7, RZ, RZ, -R7 ;  /* 0x000000ffff077224 */ /* 0x008fe200078e0a07 */
[----:B------:R-:W-:Y:S01]  /*49d0*/  SHF.R.U32.HI R3, RZ, R6, R3 ;  /* 0x00000006ff037219 */ /* 0x000fe20000011603 */
[----:B------:R-:W-:-:S04]  /*49e0*/  FMUL R6, R0, UR4 ;  /* 0x0000000400067c20 */ /* 0x000fc80008400000 */
[----:B------:R-:W1:Y:S01]  /*49f0*/  LDC R21, c[0x0][0x148] ;  /* 0x00005200ff157b82 */ /* 0x000e620000000800 */
[----:B------:R3:W0:Y:S01]  /*4a00*/  F2I.U32.TRUNC.NTZ R14, R6 ;  /* 0x00000006000e7305 */ /* 0x000622000020f000 */
[-CC-:B--2---:R-:W-:Y:S02]  /*4a10*/  SHF.R.U64 R13, R10, R8.reuse, R3.reuse ;  /* 0x000000080a0d7219 */ /* 0x184fe40000001203 */
[----:B------:R-:W-:-:S04]  /*4a20*/  SHF.R.U32.HI R0, RZ, R8, R3 ;  /* 0x00000008ff007219 */ /* 0x000fc80000011603 */
[----:B------:R-:W2:Y:S01]  /*4a30*/  LDC R20, c[0x0][0x648] ;  /* 0x00019200ff147b82 */ /* 0x000ea20000000800 */
[-CC-:B----4-:R-:W-:Y:S02]  /*4a40*/  SHF.R.U64 R15, R13, R11.reuse, R0.reuse ;  /* 0x0000000b0d0f7219 */ /* 0x190fe40000001200 */
[----:B------:R-:W-:-:S03]  /*4a50*/  SHF.R.U32.HI R5, RZ, R11, R0 ;  /* 0x0000000bff057219 */ /* 0x000fc60000011600 */
[----:B------:R-:W-:Y:S02]  /*4a60*/  IMAD.MOV.U32 R4, RZ, RZ, R15 ;  /* 0x000000ffff047224 */ /* 0x000fe400078e000f */
[----:B------:R-:W4:Y:S01]  /*4a70*/  LDC R26, c[0x0][0x638] ;  /* 0x00018e00ff1a7b82 */ /* 0x000f220000000800 */
[----:B0-----:R-:W-:-:S07]  /*4a80*/  IMAD R22, R9, R7, R12 ;  /* 0x0000000709167224 */ /* 0x001fce00078e020c */
[----:B------:R-:W0:Y:S08]  /*4a90*/  LDC R27, c[0x0][0x610] ;  /* 0x00018400ff1b7b82 */ /* 0x000e300000000800 */
[----:B------:R-:W0:Y:S01]  /*4aa0*/  LDC R28, c[0x0][0x600] ;  /* 0x00018000ff1c7b82 */ /* 0x000e220000000800 */
[----:B-123--:R-:W-:Y:S05]  /*4ab0*/  @!P0 BRA `(.L_x_97) ;  /* 0x0000000000288947 */ /* 0x00efea0003800000 */
[----:B------:R-:W1:Y:S02]  /*4ac0*/  LDC R0, c[0x0][0x64c] ;  /* 0x00019300ff007b82 */ /* 0x000e640000000800 */
[----:B-1----:R-:W-:-:S05]  /*4ad0*/  IADD3 R3, P0, R15, R0, RZ ;  /* 0x000000000f037210 */ /* 0x002fca0007f1e0ff */
        /* <DEDUP_REMOVED lines=8> */
.L_x_97:
[----:B------:R-:W-:Y:S01]  /*4b60*/  ISETP.NE.AND P0, PT, R2, 0x1, PT ;  /* 0x000000010200780c */ /* 0x000fe20003f05270 */
[----:B------:R-:W-:Y:S01]  /*4b70*/  IMAD.MOV R14, RZ, RZ, -R14 ;  /* 0x000000ffff0e7224 */ /* 0x000fe200078e0a0e */
[----:B------:R-:W-:Y:S02]  /*4b80*/  SHF.R.U64 R0, R4, R20, R5 ;  /* 0x0000001404007219 */ /* 0x000fe40000001205 */
[----:B------:R-:W-:Y:S02]  /*4b90*/  LOP3.LUT R3, R13, R68, RZ, 0xc0, !PT ;  /* 0x000000440d037212 */ /* 0x000fe400078ec0ff */
[----:B------:R-:W-:Y:S01]  /*4ba0*/  LOP3.LUT R5, R10, R67, RZ, 0xc0, !PT ;  /* 0x000000430a057212 */ /* 0x000fe200078ec0ff */
[----:B------:R-:W-:Y:S02]  /*4bb0*/  IMAD.MOV R4, RZ, RZ, -R0 ;  /* 0x000000ffff047224 */ /* 0x000fe400078e0a00 */
[----:B------:R-:W-:Y:S02]  /*4bc0*/  IMAD R3, R64, R0, R3 ;  /* 0x0000000040037224 */ /* 0x000fe400078e0203 */
[----:B----4-:R-:W-:-:S02]  /*4bd0*/  IMAD R0, R4, R26, R15 ;  /* 0x0000001a04007224 */ /* 0x010fc400078e020f */
[----:B------:R-:W-:Y:S02]  /*4be0*/  @P0 IMAD R22, R21, R14, R18 ;  /* 0x0000000e15160224 */ /* 0x000fe400078e0212 */
[----:B------:R-:W-:Y:S02]  /*4bf0*/  IMAD.MOV.U32 R4, RZ, RZ, 0x1 ;  /* 0x00000001ff047424 */ /* 0x000fe400078e00ff */
[----:B0-----:R-:W-:Y:S02]  /*4c00*/  IMAD R22, R3, R27, R22 ;  /* 0x0000001b03167224 */ /* 0x001fe400078e0216 */
[----:B------:R-:W-:Y:S01]  /*4c10*/  IMAD R3, R0, R28, R5 ;  /* 0x0000001c00037224 */ /* 0x000fe200078e0205 */
[----:B------:R-:W-:-:S04]  /*4c20*/  PRMT R0, R4, 0x7610, R0 ;  /* 0x0000761004007816 */ /* 0x000fc80000000000 */
[----:B------:R-:W-:Y:S02]  /*4c30*/  SEL R18, R3, R22, !P0 ;  /* 0x0000001603127207 */ /* 0x000fe40004000000 */
[----:B------:R-:W-:-:S07]  /*4c40*/  SEL R22, R22, R3, !P0 ;  /* 0x0000000316167207 */ /* 0x000fce0004000000 */
.L_x_95:
[----:B------:R-:W-:Y:S01]  /*4c50*/  LOP3.LUT P0, RZ, R0, 0xff, RZ, 0xc0, !PT ;  /* 0x000000ff00ff7812 */ /* 0x000fe2000780c0ff */
[----:B------:R-:W-:Y:S01]  /*4c60*/  UIMAD.WIDE.U32 UR4, UR38, -0x33333333, URZ ;  /* 0xcccccccd260478a5 */ /* 0x000fe2000f8e003f */
[----:B------:R-:W-:-:S03]  /*4c70*/  LOP3.LUT R73, R73, 0x1, RZ, 0x3c, !PT ;  /* 0x0000000149497812 */ /* 0x000fc600078e3cff */
[----:B------:R-:W-:-:S04]  /*4c80*/  USHF.R.U32.HI UR4, URZ, 0x2, UR5 ;  /* 0x000000023f047899 */ /* 0x000fc80008011605 */
[----:B------:R-:W-:-:S04]  /*4c90*/  UIMAD UR38, UR4, -0x5, UR38 ;  /* 0xfffffffb042678a4 */ /* 0x000fc8000f8e0226 */
[----:B------:R-:W-:Y:S08]  /*4ca0*/  @P0 BRA `(.L_x_98) ;  /* 0xffffffc800440947 */ /* 0x000ff0000383ffff */
[----:B------:R-:W-:Y:S05]  /*4cb0*/  EXIT ;  /* 0x000000000000794d */ /* 0x000fea0003800000 */
.L_x_13:
[----:B------:R-:W-:-:S08]  /*4cc0*/  ISETP.NE.AND P0, PT, R14, RZ, PT ;  /* 0x000000ff0e00720c */ /* 0x000fd00003f05270 */
[----:B0-----:R-:W0:-:S00]  /*4cd0*/  USETMAXREG.DEALLOC.CTAPOOL 0x28 ;  /* 0x00000028000079c8 */ /* 0x001e0000080e0500 */
[----:B------:R-:W-:Y:S05]  /*4ce0*/  @P0 EXIT ;  /* 0x000000000000094d */ /* 0x000fea0003800000 */
[----:B0-----:R-:W-:Y:S01]  /*4cf0*/  LOP3.LUT P0, RZ, R3, 0xff, RZ, 0xc0, !PT ;  /* 0x000000ff03ff7812 */ /* 0x001fe2000780c0ff */
[----:B------:R-:W-:Y:S02]  /*4d00*/  IMAD.MOV.U32 R3, RZ, RZ, 0x1 ;  /* 0x00000001ff037424 */ /* 0x000fe400078e00ff */
[----:B------:R-:W-:-:S10]  /*4d10*/  IMAD.MOV.U32 R8, RZ, RZ, RZ ;  /* 0x000000ffff087224 */ /* 0x000fd400078e00ff */
[----:B------:R-:W-:Y:S05]  /*4d20*/  @!P0 BRA `(.L_x_99) ;  /* 0x0000000c00348947 */ /* 0x000fea0003800000 */
[----:B------:R-:W-:Y:S01]  /*4d30*/  LOP3.LUT P0, RZ, R4, 0x1f, RZ, 0xc0, !PT ;  /* 0x0000001f04ff7812 */ /* 0x000fe2000780c0ff */
[----:B------:R-:W-:Y:S01]  /*4d40*/  ULDC UR5, c[0x0][0x658] ;  /* 0x0001960000057ab9 */ /* 0x000fe20000000800 */
[----:B------:R-:W-:Y:S01]  /*4d50*/  UMOV UR6, 0xffffffff ;  /* 0xffffffff00067882 */ /* 0x000fe20000000000 */
[----:B------:R-:W-:Y:S01]  /*4d60*/  BSSY B0, `(.L_x_99) ;  /* 0x00000c9000007945 */ /* 0x000fe20003800000 */
[----:B------:R-:W-:Y:S01]  /*4d70*/  USHF.L.U32 UR6, UR6, UR5, URZ ;  /* 0x0000000506067299 */ /* 0x000fe2000800063f */
[C---:B------:R-:W-:Y:S01]  /*4d80*/  ISETP.NE.AND P2, PT, R5.reuse, RZ, PT ;  /* 0x000000ff0500720c */ /* 0x040fe20003f45270 */
[----:B------:R-:W-:Y:S01]  /*4d90*/  UMOV UR7, 0x1 ;  /* 0x0000000100077882 */ /* 0x000fe20000000000 */
[----:B------:R-:W-:Y:S01]  /*4da0*/  ISETP.NE.OR P0, PT, R5, RZ, !P0 ;  /* 0x000000ff0500720c */ /* 0x000fe20004705670 */
[----:B------:R-:W-:Y:S01]  /*4db0*/  IMAD.MOV.U32 R10, RZ, RZ, 0x1 ;  /* 0x00000001ff0a7424 */ /* 0x000fe200078e00ff */
[----:B------:R-:W-:Y:S01]  /*4dc0*/  LOP3.LUT R9, R23, 0x2, RZ, 0xfc, !PT ;  /* 0x0000000217097812 */ /* 0x000fe200078efcff */
[----:B------:R-:W-:Y:S01]  /*4dd0*/  IMAD.MOV.U32 R3, RZ, RZ, 0x1 ;  /* 0x00000001ff037424 */ /* 0x000fe200078e00ff */
[----:B------:R-:W-:Y:S01]  /*4de0*/  ULDC UR4, c[0x0][0x600] ;  /* 0x0001800000047ab9 */ /* 0x000fe20000000800 */
[----:B------:R-:W-:Y:S01]  /*4df0*/  IMAD.MOV.U32 R8, RZ, RZ, RZ ;  /* 0x000000ffff087224 */ /* 0x000fe200078e00ff */
[----:B------:R-:W-:-:S02]  /*4e00*/  USHF.L.U32 UR13, UR7, UR5, URZ ;  /* 0x00000005070d7299 */ /* 0x000fc4000800063f */
[----:B------:R-:W-:Y:S02]  /*4e10*/  UIADD3 UR21, UR40, 0x1, URZ ;  /* 0x0000000128157890 */ /* 0x000fe4000fffe03f */
[----:B------:R-:W-:Y:S02]  /*4e20*/  UIADD3 UR4, UR4, -0x1, URZ ;  /* 0xffffffff04047890 */ /* 0x000fe4000fffe03f */
[----:B------:R-:W-:Y:S01]  /*4e30*/  ULOP3.LUT UR5, URZ, UR6, URZ, 0x33, !UPT ;  /* 0x000000063f057292 */ /* 0x000fe2000f8e333f */
[----:B------:R-:W-:-:S11]  /*4e40*/  ULDC.64 UR22, c[0x0][0x198] ;  /* 0x0000660000167ab9 */ /* 0x000fd60000000a00 */
.L_x_111:
[----:B------:R-:W-:-:S03]  /*4e50*/  UMOV UR6, 0xffffffff ;  /* 0xffffffff00067882 */ /* 0x000fc60000000000 */
[----:B------:R-:W-:Y:S05]  /*4e60*/  BRA.DIV UR6, `(.L_x_100) ;  /* 0x0000001206247947 */ /* 0x000fea000b800000 */
[----:B------:R-:W-:-:S13]  /*4e70*/  ELECT P6, URZ, PT ;  /* 0x00000000003f782f */ /* 0x000fda00038c0000 */
.L_x_125:
[----:B------:R-:W0:Y:S01]  /*4e80*/  LDC R4, c[0x0][0x28c] ;  /* 0x0000a300ff047b82 */ /* 0x000e220000000800 */
[----:B------:R-:W-:Y:S01]  /*4e90*/  BSSY B1, `(.L_x_101) ;  /* 0x0000041000017945 */ /* 0x000fe20003800000 */
[----:B0-----:R-:W-:-:S13]  /*4ea0*/  ISETP.LT.OR P6, PT, R4, 0x1, !P6 ;  /* 0x000000010400780c */ /* 0x001fda00077c1670 */
[----:B------:R-:W-:Y:S05]  /*4eb0*/  @P6 BRA `(.L_x_102) ;  /* 0x0000000000f86947 */ /* 0x000fea0003800000 */
[----:B------:R-:W-:Y:S02]  /*4ec0*/  IMAD.SHL.U32 R22, R22, 0x40, RZ ;  /* 0x0000004016167824 */ /* 0x000fe400078e00ff */
[----:B------:R-:W-:Y:S02]  /*4ed0*/  IMAD.SHL.U32 R18, R18, 0x40, RZ ;  /* 0x0000004012127824 */ /* 0x000fe400078e00ff */
[----:B------:R-:W-:Y:S02]  /*4ee0*/  IMAD.MOV.U32 R13, RZ, RZ, RZ ;  /* 0x000000ffff0d7224 */ /* 0x000fe400078e00ff */
[----:B------:R-:W-:Y:S02]  /*4ef0*/  IMAD.U32 R14, RZ, RZ, UR21 ;  /* 0x00000015ff0e7e24 */ /* 0x000fe4000f8e00ff */
[----:B------:R-:W-:Y:S02]  /*4f00*/  IMAD.MOV.U32 R4, RZ, RZ, R3 ;  /* 0x000000ffff047224 */ /* 0x000fe400078e0003 */
[----:B------:R-:W-:-:S07]  /*4f10*/  IMAD.MOV.U32 R5, RZ, RZ, R8 ;  /* 0x000000ffff057224 */ /* 0x000fce00078e0008 */
.L_x_106:
[----:B------:R-:W0:Y:S01]  /*4f20*/  S2R R7, SR_CgaCtaId ;  /* 0x0000000000077919 */ /* 0x000e220000008800 */
[----:B------:R-:W-:-:S04]  /*4f30*/  MOV R6, 0x400 ;  /* 0x0000040000067802 */ /* 0x000fc80000000f00 */
[----:B0-----:R-:W-:Y:S02]  /*4f40*/  LEA R12, R7, R6, 0x18 ;  /* 0x00000006070c7211 */ /* 0x001fe400078ec0ff */
[----:B------:R-:W-:Y:S01]  /*4f50*/  SHF.L.U32 R6, R4, 0x1f, RZ ;  /* 0x0000001f04067819 */ /* 0x000fe200000006ff */
[----:B------:R-:W0:Y:S02]  /*4f60*/  @!P2 LDC R7, c[0x0][0x500] ;  /* 0x00014000ff07ab82 */ /* 0x000e240000000800 */
[----:B------:R-:W-:-:S04]  /*4f70*/  IMAD R11, R5, 0x8, R12 ;  /* 0x00000008050b7824 */ /* 0x000fc800078e020c */
[----:B------:R-:W1:Y:S02]  /*4f80*/  SYNCS.PHASECHK.TRANS64.TRYWAIT P1, [R11+URZ+0x28], R6 ;  /* 0x000028060b0075a7 */ /* 0x000e64000802017f */
[----:B-1----:R-:W-:Y:S05]  /*4f90*/  @!P1 BRA `(.L_x_103) ;  /* 0x0000000c00f89947 */ /* 0x002fea0003800000 */
.L_x_126:
[----:B-1----:R-:W-:Y:S01]  /*4fa0*/  PRMT R6, R9, 0x9910, RZ ;  /* 0x0000991009067816 */ /* 0x002fe200000000ff */
[----:B0-----:R0:W-:Y:S03]  /*4fb0*/  @!P2 SYNCS.ARRIVE.TRANS64 RZ, [R11+URZ], R7 ;  /* 0x000000070bffa9a7 */ /* 0x0011e6000800003f */
[----:B------:R-:W-:-:S13]  /*4fc0*/  ISETP.NE.AND P1, PT, R6, 0x2, PT ;  /* 0x000000020600780c */ /* 0x000fda0003f25270 */
[----:B0-----:R-:W-:Y:S05]  /*4fd0*/  @P1 BRA `(.L_x_104) ;  /* 0x0000000000041947 */ /* 0x001fea0003800000 */
[----:B------:R-:W-:Y:S01]  /*4fe0*/  BPT.TRAP 0x1 ;  /* 0x000000040000795c */ /* 0x000fe20000300000 */
.L_x_104:
[----:B------:R-:W-:Y:S05]  /*4ff0*/  @P0 BRA `(.L_x_105) ;  /* 0x0000000000040947 */ /* 0x000fea0003800000 */
[----:B------:R-:W-:Y:S01]  /*5000*/  BPT.TRAP 0x1 ;  /* 0x000000040000795c */ /* 0x000fe20000300000 */
.L_x_105:
[----:B------:R-:W-:Y:S01]  /*5010*/  IMAD R12, R5, 0x4000, R12 ;  /* 0x00004000050c7824 */ /* 0x000fe200078e020c */
[----:B------:R-:W-:Y:S01]  /*5020*/  R2UR UR34, R13 ;  /* 0x000000000d2272ca */ /* 0x000fe200000e0000 */
[----:B------:R-:W-:Y:S01]  /*5030*/  VIADD R14, R14, 0xffffffff ;  /* 0xffffffff0e0e7836 */ /* 0x000fe20000000000 */
[----:B------:R-:W-:Y:S01]  /*5040*/  R2UR UR33, R11 ;  /* 0x000000000b2172ca */ /* 0x000fe200000e0000 */
[----:B------:R-:W-:Y:S01]  /*5050*/  UIADD3 UR6, UP0, UR22, 0xf0, URZ ;  /* 0x000000f016067890 */ /* 0x000fe2000ff1e03f */
[----:B------:R-:W-:Y:S01]  /*5060*/  R2UR UR8, R12 ;  /* 0x000000000c0872ca */ /* 0x000fe200000e0000 */
[----:B------:R-:W-:Y:S01]  /*5070*/  UIADD3 UR30, UP1, UR22, 0x1f0, URZ ;  /* 0x000001f0161e7890 */ /* 0x000fe2000ff3e03f */
[----:B------:R-:W-:Y:S01]  /*5080*/  R2UR UR35, R22 ;  /* 0x00000000162372ca */ /* 0x000fe200000e0000 */
[----:B------:R-:W-:Y:S01]  /*5090*/  UIADD3.X UR7, URZ, UR23, URZ, UP0, !UPT ;  /* 0x000000173f077290 */ /* 0x000fe200087fe43f */
[----:B------:R-:W-:Y:S01]  /*50a0*/  R2UR UR36, R19 ;  /* 0x00000000132472ca */ /* 0x000fe200000e0000 */
[----:B------:R-:W-:Y:S01]  /*50b0*/  UIADD3.X UR31, URZ, UR23, URZ, UP1, !UPT ;  /* 0x000000173f1f7290 */ /* 0x000fe20008ffe43f */
[----:B------:R-:W-:Y:S01]  /*50c0*/  R2UR UR19, R18 ;  /* 0x00000000121372ca */ /* 0x000fe200000e0000 */
[----:B------:R-:W-:Y:S01]  /*50d0*/  VIADD R5, R5, 0x1 ;  /* 0x0000000105057836 */ /* 0x000fe20000000000 */
[----:B------:R-:W-:Y:S01]  /*50e0*/  ISETP.GT.AND P3, PT, R14, 0x1, PT ;  /* 0x000000010e00780c */ /* 0x000fe20003f64270 */
[----:B------:R-:W-:Y:S01]  /*50f0*/  UIADD3 UR26, UR34, 0x40, URZ ;  /* 0x00000040221a7890 */ /* 0x000fe2000fffe03f */
[----:B------:R-:W-:Y:S01]  /*5100*/  VIADD R13, R13, 0x80 ;  /* 0x000000800d0d7836 */ /* 0x000fe20000000000 */
[----:B------:R-:W-:Y:S01]  /*5110*/  UMOV UR14, 0x0 ;  /* 0x00000000000e7882 */ /* 0x000fe20000000000 */
[----:B------:R-:W-:Y:S01]  /*5120*/  UMOV UR15, 0x10000000 ;  /* 0x10000000000f7882 */ /* 0x000fe20000000000 */
[----:B------:R-:W-:Y:S01]  /*5130*/  UIADD3 UR32, UR8, 0x180, URZ ;  /* 0x0000018008207890 */ /* 0x000fe2000fffe03f */
[----:B------:R-:W-:Y:S01]  /*5140*/  ISETP.NE.AND P1, PT, R5, 0x5, PT ;  /* 0x000000050500780c */ /* 0x000fe20003f25270 */
[----:B------:R-:W-:-:S02]  /*5150*/  UIADD3 UR24, UR8, 0x2180, URZ ;  /* 0x0000218008187890 */ /* 0x000fc4000fffe03f */
[----:B------:R-:W-:Y:S01]  /*5160*/  UIADD3 UR16, UR8, 0x14180, URZ ;  /* 0x0001418008107890 */ /* 0x000fe2000fffe03f */
[----:B------:R-:W-:Y:S01]  /*5170*/  SEL R7, RZ, 0x1, P1 ;  /* 0x00000001ff077807 */ /* 0x000fe20000800000 */
[----:B------:R-:W-:Y:S01]  /*5180*/  UIADD3 UR8, UR8, 0x16180, URZ ;  /* 0x0001618008087890 */ /* 0x000fe2000fffe03f */
[----:B------:R-:W-:Y:S01]  /*5190*/  SEL R5, R5, RZ, P1 ;  /* 0x000000ff05057207 */ /* 0x000fe20000800000 */
[----:B------:R-:W-:Y:S01]  /*51a0*/  UMOV UR25, UR33 ;  /* 0x0000002100197c82 */ /* 0x000fe20008000000 */
[----:B------:R-:W-:Y:S01]  /*51b0*/  UMOV UR27, UR35 ;  /* 0x00000023001b7c82 */ /* 0x000fe20008000000 */
[----:B------:R-:W-:Y:S01]  /*51c0*/  UMOV UR28, UR36 ;  /* 0x00000024001c7c82 */ /* 0x000fe20008000000 */
[----:B------:R-:W-:Y:S01]  /*51d0*/  UMOV UR17, UR33 ;  /* 0x0000002100117c82 */ /* 0x000fe20008000000 */
[----:B------:R-:W-:Y:S01]  /*51e0*/  UMOV UR18, UR34 ;  /* 0x0000002200127c82 */ /* 0x000fe20008000000 */
[----:B------:R-:W-:Y:S01]  /*51f0*/  UMOV UR20, UR36 ;  /* 0x0000002400147c82 */ /* 0x000fe20008000000 */
[----:B------:R0:W-:Y:S01]  /*5200*/  UTMALDG.3D [UR32], [UR6], desc[UR14] ;  /* 0x00000e20060075b4 */ /* 0x0001e20008011000 */
[----:B------:R-:W-:Y:S01]  /*5210*/  UMOV UR9, UR33 ;  /* 0x0000002100097c82 */ /* 0x000fe20008000000 */
[----:B------:R-:W-:Y:S01]  /*5220*/  UMOV UR11, UR19 ;  /* 0x00000013000b7c82 */ /* 0x000fe20008000000 */
[----:B------:R-:W-:Y:S01]  /*5230*/  UMOV UR12, UR36 ;  /* 0x00000024000c7c82 */ /* 0x000fe20008000000 */
[----:B------:R-:W-:Y:S01]  /*5240*/  UMOV UR10, UR26 ;  /* 0x0000001a000a7c82 */ /* 0x000fe20008000000 */
[----:B------:R-:W-:Y:S01]  /*5250*/  LOP3.LUT R4, R4, R7, RZ, 0x3c, !PT ;  /* 0x0000000704047212 */ /* 0x000fe200078e3cff */
[----:B------:R0:W-:Y:S01]  /*5260*/  UTMALDG.3D [UR24], [UR6], desc[UR14] ;  /* 0x00000e18060075b4 */ /* 0x0001e20008011000 */
[----:B------:R0:W-:Y:S01]  /*5270*/  UTMALDG.3D [UR16], [UR30], desc[UR14] ;  /* 0x00000e101e0075b4 */ /* 0x0001e20008011000 */
[----:B------:R0:W-:Y:S02]  /*5280*/  UTMALDG.3D [UR8], [UR30], desc[UR14] ;  /* 0x00000e081e0075b4 */ /* 0x0001e40008011000 */
[----:B0-----:R-:W-:Y:S05]  /*5290*/  @P3 BRA `(.L_x_106) ;  /* 0xfffffffc00203947 */ /* 0x001fea000383ffff */
.L_x_102:
[----:B------:R-:W-:Y:S05]  /*52a0*/  BSYNC B1 ;  /* 0x0000000000017941 */ /* 0x000fea0003800000 */
.L_x_101:
[----:B------:R-:W2:Y:S01]  /*52b0*/  LDL.64 R20, [R1] ;  /* 0x0000000001147983 */ /* 0x000ea20000100a00 */
[----:B------:R-:W-:Y:S01]  /*52c0*/  LOP3.LUT P4, RZ, R10, 0xff, RZ, 0xc0, !PT ;  /* 0x000000ff0aff7812 */ /* 0x000fe2000788c0ff */
[----:B------:R-:W-:Y:S01]  /*52d0*/  VIADD R7, R8, UR40 ;  /* 0x0000002808077c36 */ /* 0x000fe20008000000 */
[----:B------:R-:W-:Y:S01]  /*52e0*/  ULDC.64 UR6, c[0x0][0x650] ;  /* 0x0001940000067ab9 */ /* 0x000fe20000000a00 */
[----:B------:R-:W-:Y:S01]  /*52f0*/  IMAD.U32 R8, RZ, RZ, UR40 ;  /* 0x00000028ff087e24 */ /* 0x000fe2000f8e00ff */
[----:B------:R-:W-:Y:S01]  /*5300*/  UISETP.GE.U32.AND UP0, UPT, UR40, 0x5, UPT ;  /* 0x000000052800788c */ /* 0x000fe2000bf06070 */
[----:B------:R-:W-:Y:S01]  /*5310*/  BSSY B1, `(.L_x_107) ;  /* 0x000006b000017945 */ /* 0x000fe20003800000 */
[----:B------:R-:W-:Y:S01]  /*5320*/  ISETP.GT.U32.AND P1, PT, R7, 0x4, PT ;  /* 0x000000040700780c */ /* 0x000fe20003f24070 */
[----:B------:R-:W-:Y:S01]  /*5330*/  IMAD.MOV.U32 R22, RZ, RZ, -0x1 ;  /* 0xffffffffff167424 */ /* 0x000fe200078e00ff */
[----:B------:R-:W-:Y:S01]  /*5340*/  PRMT R10, RZ, 0x7610, R10 ;  /* 0x00007610ff0a7816 */ /* 0x000fe2000000000a */
[----:B------:R-:W-:Y:S01]  /*5350*/  IMAD.MOV.U32 R18, RZ, RZ, -0x1 ;  /* 0xffffffffff127424 */ /* 0x000fe200078e00ff */
[----:B------:R-:W-:Y:S01]  /*5360*/  ISETP.LT.U32.AND P1, PT, R8, 0x5, P1 ;  /* 0x000000050800780c */ /* 0x000fe20000f21070 */
[----:B------:R-:W-:Y:S01]  /*5370*/  IMAD.MOV.U32 R19, RZ, RZ, -0x1 ;  /* 0xffffffffff137424 */ /* 0x000fe200078e00ff */
[----:B------:R-:W-:Y:S01]  /*5380*/  PLOP3.LUT P3, PT, PT, PT, UP0, 0x80, 0x0 ;  /* 0x000000000000781c */ /* 0x000fe20003f6f008 */
[----:B------:R-:W0:Y:S01]  /*5390*/  @P4 S2R R5, SR_CgaCtaId ;  /* 0x0000000000054919 */ /* 0x000e220000008800 */
[----:B------:R-:W-:-:S04]  /*53a0*/  @P4 MOV R4, 0x400 ;  /* 0x0000040000044802 */ /* 0x000fc80000000f00 */
[----:B0-----:R-:W-:Y:S01]  /*53b0*/  @P4 LEA R6, R5, R4, 0x18 ;  /* 0x0000000405064211 */ /* 0x001fe200078ec0ff */
[----:B------:R-:W-:Y:S01]  /*53c0*/  IMAD.WIDE.U32 R4, R7, -0x33333333, RZ ;  /* 0xcccccccd07047825 */ /* 0x000fe200078e00ff */
[----:B------:R-:W-:Y:S02]  /*53d0*/  SEL R4, RZ, 0x1, !P1 ;  /* 0x00000001ff047807 */ /* 0x000fe40004800000 */
[----:B------:R0:W-:Y:S02]  /*53e0*/  @P4 SYNCS.ARRIVE.TRANS64.A1T0 RZ, [R6+URZ+0x88], RZ ;  /* 0x000088ff06ff49a7 */ /* 0x0001e4000810003f */
[----:B------:R-:W-:Y:S02]  /*53f0*/  LOP3.LUT R3, R3, R4, RZ, 0x3c, !PT ;  /* 0x0000000403037212 */ /* 0x000fe400078e3cff */
[----:B------:R-:W-:Y:S02]  /*5400*/  PRMT R4, RZ, 0x7610, R4 ;  /* 0x00007610ff047816 */ /* 0x000fe40000000004 */
[----:B0-----:R-:W-:-:S04]  /*5410*/  SHF.R.U32.HI R6, RZ, 0x2, R5 ;  /* 0x00000002ff067819 */ /* 0x001fc80000011605 */
[----:B------:R-:W-:Y:S01]  /*5420*/  @P3 LOP3.LUT R3, R3, 0x1, R6, 0x78, !PT ;  /* 0x0000000103033812 */ /* 0x000fe200078e7806 */
[----:B------:R-:W-:Y:S01]  /*5430*/  IMAD R8, R6, -0x5, R7 ;  /* 0xfffffffb06087824 */ /* 0x000fe200078e0207 */
[----:B--2---:R-:W-:-:S04]  /*5440*/  IADD3 R16, P4, R16, R20, RZ ;  /* 0x0000001410107210 */ /* 0x004fc80007f9e0ff */
[----:B------:R-:W-:Y:S01]  /*5450*/  ISETP.GE.U32.AND P1, PT, R16, UR6, PT ;  /* 0x0000000610007c0c */ /* 0x000fe2000bf26070 */
[----:B------:R-:W-:-:S05]  /*5460*/  IMAD.X R17, R17, 0x1, R0, P4 ;  /* 0x0000000111117824 */ /* 0x000fca00020e0600 */
[----:B------:R-:W-:-:S13]  /*5470*/  ISETP.GE.U32.AND.EX P1, PT, R17, UR7, PT, P1 ;  /* 0x0000000711007c0c */ /* 0x000fda000bf26110 */
[----:B------:R-:W-:Y:S05]  /*5480*/  @P1 BRA `(.L_x_108) ;  /* 0x00000004004c1947 */ /* 0x000fea0003800000 */
[----:B------:R-:W0:Y:S01]  /*5490*/  S2R R12, SR_CTAID.X ;  /* 0x00000000000c7919 */ /* 0x000e220000002500 */
[----:B------:R-:W-:Y:S01]  /*54a0*/  ULDC.64 UR6, c[0x0][0x628] ;  /* 0x00018a0000067ab9 */ /* 0x000fe20000000a00 */
[----:B------:R-:W1:Y:S01]  /*54b0*/  LDC R13, c[0x0][0x144] ;  /* 0x00005100ff0d7b82 */ /* 0x000e620000000800 */
[----:B------:R-:W-:Y:S01]  /*54c0*/  ISETP.NE.U32.AND P1, PT, RZ, UR6, PT ;  /* 0x00000006ff007c0c */ /* 0x000fe2000bf25070 */
[----:B------:R-:W2:Y:S01]  /*54d0*/  S2R R11, SR_CTAID.Y ;  /* 0x00000000000b7919 */ /* 0x000ea20000002600 */
[----:B------:R-:W-:Y:S01]  /*54e0*/  ULDC UR8, c[0x0][0x150] ;  /* 0x0000540000087ab9 */ /* 0x000fe20000000800 */
[----:B------:R-:W-:Y:S01]  /*54f0*/  ULDC UR9, c[0x0][0x630] ;  /* 0x00018c0000097ab9 */ /* 0x000fe20000000800 */
[----:B------:R-:W-:Y:S01]  /*5500*/  ISETP.NE.AND.EX P1, PT, RZ, UR7, PT, P1 ;  /* 0x00000007ff007c0c */ /* 0x000fe2000bf25310 */
[----:B------:R-:W-:Y:S01]  /*5510*/  IMAD.MOV.U32 R4, RZ, RZ, R16 ;  /* 0x000000ffff047224 */ /* 0x000fe200078e0010 */
[----:B0-----:R-:W-:-:S05]  /*5520*/  I2FP.F32.U32 R5, R12 ;  /* 0x0000000c00057245 */ /* 0x001fca0000201000 */
[----:B------:R-:W-:Y:S01]  /*5530*/  FMUL R14, R5, UR8 ;  /* 0x00000008050e7c20 */ /* 0x000fe20008400000 */
[----:B------:R-:W-:-:S05]  /*5540*/  IMAD.MOV.U32 R5, RZ, RZ, R17 ;  /* 0x000000ffff057224 */ /* 0x000fca00078e0011 */
[----:B--2---:R-:W-:Y:S05]  /*5550*/  @!P1 BRA `(.L_x_109) ;  /* 0x0000000000289947 */ /* 0x004fea0003800000 */
[----:B------:R-:W-:Y:S02]  /*5560*/  ULDC UR8, c[0x0][0x634] ;  /* 0x00018d0000087ab9 */ /* 0x000fe40000000800 */
[----:B------:R-:W-:-:S05]  /*5570*/  IADD3 R5, P1, R16, UR8, RZ ;  /* 0x0000000810057c10 */ /* 0x000fca000ff3e0ff */
[----:B------:R-:W-:-:S04]  /*5580*/  IMAD.X R15, RZ, RZ, R17, P1 ;  /* 0x000000ffff0f7224 */ /* 0x000fc800008e0611 */
[----:B------:R-:W-:-:S04]  /*5590*/  IMAD.WIDE.U32 R6, R15, UR6, RZ ;  /* 0x000000060f067c25 */ /* 0x000fc8000f8e00ff */
[----:B------:R-:W-:-:S04]  /*55a0*/  IMAD.WIDE.U32 R6, P1, R5, UR7, R6 ;  /* 0x0000000705067c25 */ /* 0x000fc8000f820006 */
[----:B------:R-:W-:-:S04]  /*55b0*/  IMAD.WIDE.U32 R4, R5, UR6, RZ ;  /* 0x0000000605047c25 */ /* 0x000fc8000f8e00ff */
[----:B------:R-:W-:Y:S01]  /*55c0*/  IMAD.MOV.U32 R4, RZ, RZ, R7 ;  /* 0x000000ffff047224 */ /* 0x000fe200078e0007 */
[----:B------:R-:W-:Y:S01]  /*55d0*/  IADD3 RZ, P3, R5, R6, RZ ;  /* 0x0000000605ff7210 */ /* 0x000fe20007f7e0ff */
[----:B------:R-:W-:-:S04]  /*55e0*/  IMAD.X R5, RZ, RZ, RZ, P1 ;  /* 0x000000ffff057224 */ /* 0x000fc800008e06ff */
[----:B------:R-:W-:-:S08]  /*55f0*/  IMAD.WIDE.U32.X R4, R15, UR7, R4, P3 ;  /* 0x000000070f047c25 */ /* 0x000fd000098e0404 */
.L_x_109:
[--C-:B------:R-:W-:Y:S01]  /*5600*/  SHF.R.U64 R19, R4, UR9, R5.reuse ;  /* 0x0000000904137c19 */ /* 0x100fe20008001205 */
[----:B------:R-:W0:Y:S01]  /*5610*/  F2I.U32.TRUNC.NTZ R14, R14 ;  /* 0x0000000e000e7305 */ /* 0x000e22000020f000 */
[----:B------:R-:W-:Y:S01]  /*5620*/  SHF.R.U32.HI R4, RZ, UR9, R5 ;  /* 0x00000009ff047c19 */ /* 0x000fe20008011605 */
[----:B------:R-:W-:Y:S01]  /*5630*/  ULDC.64 UR6, c[0x0][0x620] ;  /* 0x0001880000067ab9 */ /* 0x000fe20000000a00 */
[----:B------:R-:W-:Y:S01]  /*5640*/  IADD3 R7, P1, RZ, -R19, RZ ;  /* 0x80000013ff077210 */ /* 0x000fe20007f3e0ff */
[----:B------:R-:W-:Y:S01]  /*5650*/  ULDC.64 UR8, c[0x0][0x640] ;  /* 0x0001900000087ab9 */ /* 0x000fe20000000a00 */
[----:B------:R-:W2:Y:S03]  /*5660*/  LDC R18, c[0x0][0x148] ;  /* 0x00005200ff127b82 */ /* 0x000ea60000000800 */
[----:B------:R-:W-:Y:S01]  /*5670*/  IMAD.X R4, RZ, RZ, ~R4, P1 ;  /* 0x000000ffff047224 */ /* 0x000fe200008e0e04 */
[----:B------:R-:W-:-:S03]  /*5680*/  ISETP.NE.U32.AND P1, PT, RZ, UR8, PT ;  /* 0x00000008ff007c0c */ /* 0x000fc6000bf25070 */
[----:B------:R-:W-:Y:S01]  /*5690*/  IMAD R6, R4, UR6, RZ ;  /* 0x0000000604067c24 */ /* 0x000fe2000f8e02ff */
[----:B------:R-:W-:Y:S01]  /*56a0*/  ISETP.NE.AND.EX P1, PT, RZ, UR9, PT, P1 ;  /* 0x00000009ff007c0c */ /* 0x000fe2000bf25310 */
[----:B------:R-:W-:Y:S01]  /*56b0*/  IMAD.WIDE.U32 R4, R7, UR6, R16 ;  /* 0x0000000607047c25 */ /* 0x000fe2000f8e0010 */
[----:B------:R-:W-:-:S03]  /*56c0*/  ULDC UR6, c[0x0][0x618] ;  /* 0x0001860000067ab9 */ /* 0x000fc60000000800 */
[----:B------:R-:W-:Y:S01]  /*56d0*/  IMAD R7, R7, UR7, R6 ;  /* 0x0000000707077c24 */ /* 0x000fe2000f8e0206 */
[----:B------:R-:W-:Y:S01]  /*56e0*/  ULDC UR7, c[0x0][0x154] ;  /* 0x0000550000077ab9 */ /* 0x000fe20000000800 */
[----:B0-----:R-:W-:Y:S02]  /*56f0*/  IMAD.MOV R6, RZ, RZ, -R14 ;  /* 0x000000ffff067224 */ /* 0x001fe400078e0a0e */
[----:B------:R-:W-:Y:S02]  /*5700*/  IMAD.IADD R5, R5, 0x1, R7 ;  /* 0x0000000105057824 */ /* 0x000fe400078e0207 */
[----:B-1----:R-:W-:Y:S01]  /*5710*/  IMAD R12, R13, R6, R12 ;  /* 0x000000060d0c7224 */ /* 0x002fe200078e020c */
[----:B------:R-:W-:Y:S02]  /*5720*/  I2FP.F32.U32 R6, R11 ;  /* 0x0000000b00067245 */ /* 0x000fe40000201000 */
[--C-:B------:R-:W-:Y:S02]  /*5730*/  SHF.R.U64 R13, R4, UR6, R5.reuse ;  /* 0x00000006040d7c19 */ /* 0x100fe40008001205 */
[----:B------:R-:W-:Y:S01]  /*5740*/  SHF.R.U32.HI R4, RZ, UR6, R5 ;  /* 0x00000006ff047c19 */ /* 0x000fe20008011605 */
[----:B------:R-:W-:Y:S01]  /*5750*/  FMUL R6, R6, UR7 ;  /* 0x0000000706067c20 */ /* 0x000fe20008400000 */
[----:B------:R-:W-:-:S02]  /*5760*/  ULDC UR6, c[0x0][0x608] ;  /* 0x0001820000067ab9 */ /* 0x000fc40000000800 */
[--C-:B------:R-:W-:Y:S01]  /*5770*/  SHF.R.U64 R15, R13, UR6, R4.reuse ;  /* 0x000000060d0f7c19 */ /* 0x100fe20008001204 */
[----:B------:R0:W1:Y:S01]  /*5780*/  F2I.U32.TRUNC.NTZ R20, R6 ;  /* 0x0000000600147305 */ /* 0x000062000020f000 */
[----:B------:R-:W-:Y:S01]  /*5790*/  SHF.R.U32.HI R4, RZ, UR6, R4 ;  /* 0x00000006ff047c19 */ /* 0x000fe20008011604 */
[----:B------:R-:W-:-:S03]  /*57a0*/  ULDC UR6, c[0x0][0x658] ;  /* 0x0001960000067ab9 */ /* 0x000fc60000000800 */
[--C-:B------:R-:W-:Y:S02]  /*57b0*/  SHF.R.U64 R14, R15, UR6, R4.reuse ;  /* 0x000000060f0e7c19 */ /* 0x100fe40008001204 */
[----:B------:R-:W-:-:S03]  /*57c0*/  SHF.R.U32.HI R21, RZ, UR6, R4 ;  /* 0x00000006ff157c19 */ /* 0x000fc60008011604 */
[----:B------:R-:W-:Y:S02]  /*57d0*/  IMAD.MOV.U32 R4, RZ, RZ, R14 ;  /* 0x000000ffff047224 */ /* 0x000fe400078e000e */
[----:B------:R-:W-:Y:S01]  /*57e0*/  IMAD.MOV.U32 R5, RZ, RZ, R21 ;  /* 0x000000ffff057224 */ /* 0x000fe200078e0015 */
[----:B0-----:R-:W-:Y:S06]  /*57f0*/  @!P1 BRA `(.L_x_110) ;  /* 0x0000000000289947 */ /* 0x001fec0003800000 */
        /* <DEDUP_REMOVED lines=10> */
.L_x_110:
[----:B------:R-:W-:Y:S01]  /*58a0*/  ISETP.NE.AND P1, PT, R2, 0x1, PT ;  /* 0x000000010200780c */ /* 0x000fe20003f25270 */
[----:B------:R-:W-:Y:S01]  /*58b0*/  ULDC UR6, c[0x0][0x648] ;  /* 0x0001920000067ab9 */ /* 0x000fe20000000800 */
[----:B------:R-:W-:Y:S01]  /*58c0*/  LOP3.LUT R15, R15, UR5, RZ, 0xc0, !PT ;  /* 0x000000050f0f7c12 */ /* 0x000fe2000f8ec0ff */
[----:B-1----:R-:W-:Y:S01]  /*58d0*/  IMAD.MOV R20, RZ, RZ, -R20 ;  /* 0x000000ffff147224 */ /* 0x002fe200078e0a14 */
[----:B------:R-:W-:Y:S01]  /*58e0*/  SHF.R.U64 R4, R4, UR6, R5 ;  /* 0x0000000604047c19 */ /* 0x000fe20008001205 */
[----:B------:R-:W-:Y:S01]  /*58f0*/  ULDC UR6, c[0x0][0x638] ;  /* 0x00018e0000067ab9 */ /* 0x000fe20000000800 */
[----:B------:R-:W-:Y:S01]  /*5900*/  LOP3.LUT R13, R13, UR4, RZ, 0xc0, !PT ;  /* 0x000000040d0d7c12 */ /* 0x000fe2000f8ec0ff */
[----:B------:R-:W-:Y:S02]  /*5910*/  ULDC UR7, c[0x0][0x610] ;  /* 0x0001840000077ab9 */ /* 0x000fe40000000800 */
[----:B------:R-:W-:Y:S02]  /*5920*/  IMAD.MOV R5, RZ, RZ, -R4 ;  /* 0x000000ffff057224 */ /* 0x000fe400078e0a04 */
[----:B------:R-:W-:-:S02]  /*5930*/  IMAD R15, R4, UR13, R15 ;  /* 0x0000000d040f7c24 */ /* 0x000fc4000f8e020f */
[----:B--2---:R-:W-:Y:S02]  /*5940*/  @P1 IMAD R12, R18, R20, R11 ;  /* 0x00000014120c1224 */ /* 0x004fe400078e020b */
[----:B------:R-:W-:Y:S01]  /*5950*/  IMAD R14, R5, UR6, R14 ;  /* 0x00000006050e7c24 */ /* 0x000fe2000f8e020e */
[----:B------:R-:W-:Y:S01]  /*5960*/  ULDC UR6, c[0x0][0x600] ;  /* 0x0001800000067ab9 */ /* 0x000fe20000000800 */
[----:B------:R-:W-:Y:S02]  /*5970*/  IMAD R12, R15, UR7, R12 ;  /* 0x000000070f0c7c24 */ /* 0x000fe4000f8e020c */
[----:B------:R-:W-:Y:S02]  /*5980*/  IMAD R5, R14, UR6, R13 ;  /* 0x000000060e057c24 */ /* 0x000fe4000f8e020d */
[----:B------:R-:W-:-:S03]  /*5990*/  IMAD.MOV.U32 R4, RZ, RZ, 0x1 ;  /* 0x00000001ff047424 */ /* 0x000fc600078e00ff */
[----:B------:R-:W-:Y:S02]  /*59a0*/  SEL R18, R5, R12, !P1 ;  /* 0x0000000c05127207 */ /* 0x000fe40004800000 */
[----:B------:R-:W-:-:S07]  /*59b0*/  SEL R22, R12, R5, !P1 ;  /* 0x000000050c167207 */ /* 0x000fce0004800000 */
.L_x_108:
[----:B------:R-:W-:Y:S05]  /*59c0*/  BSYNC B1 ;  /* 0x0000000000017941 */ /* 0x000fea0003800000 */
.L_x_107:
[----:B------:R-:W-:-:S13]  /*59d0*/  LOP3.LUT P1, RZ, R4, 0xff, RZ, 0xc0, !PT ;  /* 0x000000ff04ff7812 */ /* 0x000fda000782c0ff */
[----:B------:R-:W-:Y:S05]  /*59e0*/  @P1 BRA `(.L_x_111) ;  /* 0xfffffff400181947 */ /* 0x000fea000383ffff */
[----:B------:R-:W-:Y:S05]  /*59f0*/  BSYNC B0 ;  /* 0x0000000000007941 */ /* 0x000fea0003800000 */
.L_x_99:
[----:B------:R-:W-:-:S03]  /*5a00*/  UMOV UR6, 0xffffffff ;  /* 0xffffffff00067882 */ /* 0x000fc60000000000 */
[----:B------:R-:W-:Y:S05]  /*5a10*/  BRA.DIV UR6, `(.L_x_112) ;  /* 0x00000006066c7947 */ /* 0x000fea000b800000 */
[----:B------:R-:W-:-:S13]  /*5a20*/  ELECT P6, URZ, PT ;  /* 0x00000000003f782f */ /* 0x000fda00038c0000 */
.L_x_129:
[----:B------:R-:W-:Y:S04]  /*5a30*/  BSSY B0, `(.L_x_113) ;  /* 0x0000034000007945 */ /* 0x000fe80003800000 */
[----:B------:R-:W-:Y:S05]  /*5a40*/  @!P6 BRA `(.L_x_114) ;  /* 0x0000000000c8e947 */ /* 0x000fea0003800000 */
[----:B------:R-:W-:-:S04]  /*5a50*/  LOP3.LUT R23, R23, 0x2, RZ, 0xfc, !PT ;  /* 0x0000000217177812 */ /* 0x000fc800078efcff */
[----:B------:R-:W-:-:S13]  /*5a60*/  ISETP.NE.AND P0, PT, R23, 0x3, PT ;  /* 0x000000031700780c */ /* 0x000fda0003f05270 */
[----:B------:R-:W-:Y:S05]  /*5a70*/  @!P0 BRA `(.L_x_115) ;  /* 0x0000000000048947 */ /* 0x000fea0003800000 */
[----:B------:R-:W-:Y:S01]  /*5a80*/  BPT.TRAP 0x1 ;  /* 0x000000040000795c */ /* 0x000fe20000300000 */
.L_x_115:
[----:B------:R-:W0:Y:S01]  /*5a90*/  S2R R5, SR_CgaCtaId ;  /* 0x0000000000057919 */ /* 0x000e220000008800 */
[----:B------:R-:W-:Y:S02]  /*5aa0*/  MOV R0, 0x400 ;  /* 0x0000040000007802 */ /* 0x000fe40000000f00 */
[----:B------:R-:W-:Y:S02]  /*5ab0*/  SHF.L.U32 R2, R3, 0x1f, RZ ;  /* 0x0000001f03027819 */ /* 0x000fe400000006ff */
[----:B0-----:R-:W-:-:S05]  /*5ac0*/  LEA R5, R5, R0, 0x18 ;  /* 0x0000000005057211 */ /* 0x001fca00078ec0ff */
[----:B------:R-:W-:-:S04]  /*5ad0*/  VIADD R5, R5, 0x28 ;  /* 0x0000002805057836 */ /* 0x000fc80000000000 */
[C---:B------:R-:W-:Y:S02]  /*5ae0*/  IMAD R7, R8.reuse, 0x8, R5 ;  /* 0x0000000808077824 */ /* 0x040fe400078e0205 */
[----:B------:R-:W-:Y:S02]  /*5af0*/  VIADD R8, R8, 0x1 ;  /* 0x0000000108087836 */ /* 0x000fe40000000000 */
[----:B------:R-:W0:Y:S03]  /*5b00*/  SYNCS.PHASECHK.TRANS64.TRYWAIT P0, [R7+URZ], R2 ;  /* 0x00000002070075a7 */ /* 0x000e26000800017f */
[----:B------:R-:W-:-:S04]  /*5b10*/  ISETP.NE.AND P1, PT, R8, 0x5, PT ;  /* 0x000000050800780c */ /* 0x000fc80003f25270 */
[----:B------:R-:W-:Y:S02]  /*5b20*/  SEL R0, RZ, 0x1, P1 ;  /* 0x00000001ff007807 */ /* 0x000fe40000800000 */
[----:B------:R-:W-:Y:S02]  /*5b30*/  SEL R8, R8, RZ, P1 ;  /* 0x000000ff08087207 */ /* 0x000fe40000800000 */
[----:B------:R-:W-:-:S03]  /*5b40*/  LOP3.LUT R9, R3, R0, RZ, 0x3c, !PT ;  /* 0x0000000003097212 */ /* 0x000fc600078e3cff */
[----:B------:R-:W-:Y:S01]  /*5b50*/  IMAD R6, R8, 0x8, R5 ;  /* 0x0000000808067824 */ /* 0x000fe200078e0205 */
[----:B------:R-:W-:Y:S01]  /*5b60*/  SHF.L.U32 R3, R9, 0x1f, RZ ;  /* 0x0000001f09037819 */ /* 0x000fe200000006ff */
[----:B0-----:R-:W-:Y:S06]  /*5b70*/  @!P0 BRA `(.L_x_116) ;  /* 0x0000000400348947 */ /* 0x001fec0003800000 */
.L_x_130:
[----:B------:R-:W1:Y:S01]  /*5b80*/  SYNCS.PHASECHK.TRANS64.TRYWAIT P0, [R6+URZ], R3 ;  /* 0x00000003060075a7 */ /* 0x000e62000800017f */
[----:B------:R-:W-:-:S05]  /*5b90*/  VIADD R0, R8, 0x1 ;  /* 0x0000000108007836 */ /* 0x000fca0000000000 */
[----:B------:R-:W-:-:S04]  /*5ba0*/  ISETP.NE.AND P1, PT, R0, 0x5, PT ;  /* 0x000000050000780c */ /* 0x000fc80003f25270 */
[----:B0-----:R-:W-:Y:S02]  /*5bb0*/  SEL R2, RZ, 0x1, P1 ;  /* 0x00000001ff027807 */ /* 0x001fe40000800000 */
[----:B------:R-:W-:Y:S02]  /*5bc0*/  SEL R0, R0, RZ, P1 ;  /* 0x000000ff00007207 */ /* 0x000fe40000800000 */
[----:B------:R-:W-:-:S03]  /*5bd0*/  LOP3.LUT R9, R9, R2, RZ, 0x3c, !PT ;  /* 0x0000000209097212 */ /* 0x000fc600078e3cff */
[----:B------:R-:W-:Y:S01]  /*5be0*/  IMAD R7, R0, 0x8, R5 ;  /* 0x0000000800077824 */ /* 0x000fe200078e0205 */
[----:B------:R-:W-:Y:S01]  /*5bf0*/  SHF.L.U32 R4, R9, 0x1f, RZ ;  /* 0x0000001f09047819 */ /* 0x000fe200000006ff */
[----:B-1----:R-:W-:Y:S06]  /*5c00*/  @!P0 BRA `(.L_x_117) ;  /* 0x0000000400248947 */ /* 0x002fec0003800000 */
.L_x_131:
[----:B------:R-:W1:Y:S01]  /*5c10*/  SYNCS.PHASECHK.TRANS64.TRYWAIT P0, [R7+URZ], R4 ;  /* 0x00000004070075a7 */ /* 0x000e62000800017f */
[----:B------:R-:W-:-:S05]  /*5c20*/  VIADD R0, R0, 0x1 ;  /* 0x0000000100007836 */ /* 0x000fca0000000000 */
[----:B------:R-:W-:-:S04]  /*5c30*/  ISETP.NE.AND P1, PT, R0, 0x5, PT ;  /* 0x000000050000780c */ /* 0x000fc80003f25270 */
[----:B------:R-:W-:Y:S02]  /*5c40*/  SEL R2, RZ, 0x1, P1 ;  /* 0x00000001ff027807 */ /* 0x000fe40000800000 */
[----:B------:R-:W-:Y:S02]  /*5c50*/  SEL R0, R0, RZ, P1 ;  /* 0x000000ff00007207 */ /* 0x000fe40000800000 */
[----:B------:R-:W-:-:S03]  /*5c60*/  LOP3.LUT R9, R9, R2, RZ, 0x3c, !PT ;  /* 0x0000000209097212 */ /* 0x000fc600078e3cff */
[----:B0-----:R-:W-:Y:S01]  /*5c70*/  IMAD R6, R0, 0x8, R5 ;  /* 0x0000000800067824 */ /* 0x001fe200078e0205 */
[----:B------:R-:W-:Y:S01]  /*5c80*/  SHF.L.U32 R3, R9, 0x1f, RZ ;  /* 0x0000001f09037819 */ /* 0x000fe200000006ff */
[----:B-1----:R-:W-:Y:S06]  /*5c90*/  @!P0 BRA `(.L_x_118) ;  /* 0x0000000400148947 */ /* 0x002fec0003800000 */
.L_x_132:
[----:B------:R-:W1:Y:S01]  /*5ca0*/  SYNCS.PHASECHK.TRANS64.TRYWAIT P0, [R6+URZ], R3 ;  /* 0x00000003060075a7 */ /* 0x000e62000800017f */
[----:B------:R-:W-:-:S05]  /*5cb0*/  VIADD R0, R0, 0x1 ;  /* 0x0000000100007836 */ /* 0x000fca0000000000 */
[----:B------:R-:W-:-:S04]  /*5cc0*/  ISETP.NE.AND P1, PT, R0, 0x5, PT ;  /* 0x000000050000780c */ /* 0x000fc80003f25270 */
[----:B------:R-:W-:Y:S02]  /*5cd0*/  SEL R2, RZ, 0x1, P1 ;  /* 0x00000001ff027807 */ /* 0x000fe40000800000 */
[----:B------:R-:W-:Y:S02]  /*5ce0*/  SEL R0, R0, RZ, P1 ;  /* 0x000000ff00007207 */ /* 0x000fe40000800000 */
[----:B------:R-:W-:Y:S01]  /*5cf0*/  LOP3.LUT R2, R9, R2, RZ, 0x3c, !PT ;  /* 0x0000000209027212 */ /* 0x000fe200078e3cff */
[----:B-1----:R-:W-:Y:S06]  /*5d00*/  @!P0 BRA `(.L_x_119) ;  /* 0x00000004000c8947 */ /* 0x002fec0003800000 */
.L_x_133:
[----:B------:R-:W-:Y:S01]  /*5d10*/  IMAD R5, R0, 0x8, R5 ;  /* 0x0000000800057824 */ /* 0x000fe200078e0205 */
[----:B------:R-:W-:-:S07]  /*5d20*/  SHF.L.U32 R0, R2, 0x1f, RZ ;  /* 0x0000001f02007819 */ /* 0x000fce00000006ff */
.L_x_120:
[----:B--2---:R2:W3:Y:S02]  /*5d30*/  SYNCS.PHASECHK.TRANS64.TRYWAIT P0, [R5+URZ], R0 ;  /* 0x00000000050075a7 */ /* 0x0044e4000800017f */
[----:B---3--:R-:W-:Y:S05]  /*5d40*/  @!P0 NANOSLEEP.SYNCS 0x989680 ;  /* 0x009896800000895d */ /* 0x008fea0003900000 */
[----:B------:R-:W3:Y:S02]  /*5d50*/  @!P0 SYNCS.PHASECHK.TRANS64 P0, [R5+URZ], R0 ;  /* 0x00000000050085a7 */ /* 0x000ee4000800007f */
[----:B---3--:R-:W-:Y:S05]  /*5d60*/  @!P0 BRA `(.L_x_120) ;  /* 0xfffffffc00f08947 */ /* 0x008fea000383ffff */
.L_x_114:
[----:B------:R-:W-:Y:S05]  /*5d70*/  BSYNC B0 ;  /* 0x0000000000007941 */ /* 0x000fea0003800000 */
.L_x_113:
[----:B------:R-:W-:Y:S05]  /*5d80*/  EXIT ;  /* 0x000000000000794d */ /* 0x000fea0003800000 */
.L_x_15:
[----:B0-----:R-:W-:-:S04]  /*5d90*/  IMAD.U32 R3, RZ, RZ, UR43 ;  /* 0x0000002bff037e24 */ /* 0x001fc8000f8e00ff */
[----:B------:R0:W1:Y:S03]  /*5da0*/  SYNCS.PHASECHK.TRANS64.TRYWAIT P0, [R3+URZ+-0x8], R0 ;  /* 0xfffff800030075a7 */ /* 0x000066000800017f */
[----:B-1----:R-:W-:Y:S05]  /*5db0*/  @!P0 NANOSLEEP.SYNCS 0x989680 ;  /* 0x009896800000895d */ /* 0x002fea0003900000 */
[----:B------:R-:W1:Y:S02]  /*5dc0*/  @!P0 SYNCS.PHASECHK.TRANS64 P0, [R3+URZ+-0x8], R0 ;  /* 0xfffff800030085a7 */ /* 0x000e64000800007f */
[----:B-1----:R-:W-:Y:S05]  /*5dd0*/  @!P0 BRA `(.L_x_15) ;  /* 0xfffffffc00ec8947 */ /* 0x002fea000383ffff */
[----:B------:R-:W-:Y:S05]  /*5de0*/  BRA `(.L_x_121) ;  /* 0xffffffb800007947 */ /* 0x000fea000383ffff */
.L_x_20:
[----:B-1----:R1:W2:Y:S02]  /*5df0*/  SYNCS.PHASECHK.TRANS64.TRYWAIT P1, [R3+URZ], R0 ;  /* 0x00000000030075a7 */ /* 0x0022a4000802017f */
[----:B--2---:R-:W-:Y:S05]  /*5e00*/  @!P1 NANOSLEEP.SYNCS 0x989680 ;  /* 0x009896800000995d */ /* 0x004fea0003900000 */
[----:B------:R-:W2:Y:S02]  /*5e10*/  @!P1 SYNCS.PHASECHK.TRANS64 P1, [R3+URZ], R0 ;  /* 0x00000000030095a7 */ /* 0x000ea4000802007f */
[----:B--2---:R-:W-:Y:S05]  /*5e20*/  @!P1 BRA `(.L_x_20) ;  /* 0xfffffffc00f09947 */ /* 0x004fea000383ffff */
[----:B------:R-:W-:Y:S05]  /*5e30*/  BRA `(.L_x_19) ;  /* 0xffffffb8006c7947 */ /* 0x000fea000383ffff */
.L_x_25:
[----:B-1----:R-:W-:-:S04]  /*5e40*/  IMAD.U32 R4, RZ, RZ, UR4 ;  /* 0x00000004ff047e24 */ /* 0x002fc8000f8e00ff */
[----:B------:R1:W2:Y:S03]  /*5e50*/  SYNCS.PHASECHK.TRANS64.TRYWAIT P1, [R4+URZ], R3 ;  /* 0x00000003040075a7 */ /* 0x0002a6000802017f */
[----:B--2---:R-:W-:Y:S05]  /*5e60*/  @!P1 NANOSLEEP.SYNCS 0x989680 ;  /* 0x009896800000995d */ /* 0x004fea0003900000 */
[----:B------:R-:W2:Y:S02]  /*5e70*/  @!P1 SYNCS.PHASECHK.TRANS64 P1, [R4+URZ], R3 ;  /* 0x00000003040095a7 */ /* 0x000ea4000802007f */
[----:B--2---:R-:W-:Y:S05]  /*5e80*/  @!P1 BRA `(.L_x_25) ;  /* 0xfffffffc00ec9947 */ /* 0x004fea000383ffff */
[----:B------:R-:W-:Y:S05]  /*5e90*/  BRA `(.L_x_24) ;  /* 0xffffffbc00947947 */ /* 0x000fea000383ffff */
.L_x_31:
[----:B0-----:R-:W-:-:S04]  /*5ea0*/  IMAD.U32 R3, RZ, RZ, UR43 ;  /* 0x0000002bff037e24 */ /* 0x001fc8000f8e00ff */
[----:B------:R0:W1:Y:S03]  /*5eb0*/  SYNCS.PHASECHK.TRANS64.TRYWAIT P0, [R3+URZ+0x8], R0 ;  /* 0x00000800030075a7 */ /* 0x000066000800017f */
[----:B-1----:R-:W-:Y:S05]  /*5ec0*/  @!P0 NANOSLEEP.SYNCS 0x989680 ;  /* 0x009896800000895d */ /* 0x002fea0003900000 */
[----:B------:R-:W1:Y:S02]  /*5ed0*/  @!P0 SYNCS.PHASECHK.TRANS64 P0, [R3+URZ+0x8], R0 ;  /* 0x00000800030085a7 */ /* 0x000e64000800007f */
[----:B-1----:R-:W-:Y:S05]  /*5ee0*/  @!P0 BRA `(.L_x_31) ;  /* 0xfffffffc00ec8947 */ /* 0x002fea000383ffff */
[----:B------:R-:W-:Y:S05]  /*5ef0*/  BRA `(.L_x_122) ;  /* 0xffffffc400307947 */ /* 0x000fea000383ffff */
.L_x_100:
[----:B------:R-:W-:Y:S01]  /*5f00*/  BSSY B1, `(.L_x_123) ;  /* 0x0000006000017945 */ /* 0x000fe20003800000 */
[----:B------:R-:W-:-:S07]  /*5f10*/  IMAD.MOV.U32 R15, RZ, RZ, -0x1 ;  /* 0xffffffffff0f7424 */ /* 0x000fce00078e00ff */
[----:B-----5:R-:W-:Y:S05]  /*5f20*/  WARPSYNC.COLLECTIVE R15, `(.L_x_124) ;  /* 0x000000000f0c7348 */ /* 0x020fea0003c00000 */
[----:B------:R-:W-:Y:S02]  /*5f30*/  ELECT P6, UR62, PT ;  /* 0x00000000003e782f */ /* 0x000fe400038c0000 */
[----:B------:R-:W-:Y:S01]  /*5f40*/  MOV R14, UR62 ;  /* 0x0000003e000e7c02 */ /* 0x000fe20008000f00 */
[----:B-----5:R-:W-:Y:S10]  /*5f50*/  ENDCOLLECTIVE ;  /* 0x000000000000791b */ /* 0x020ff40003800000 */
.L_x_124:
[----:B------:R-:W-:Y:S05]  /*5f60*/  BSYNC B1 ;  /* 0x0000000000017941 */ /* 0x000fea0003800000 */
.L_x_123:
[----:B------:R-:W-:Y:S05]  /*5f70*/  BRA `(.L_x_125) ;  /* 0xffffffec00c07947 */ /* 0x000fea000383ffff */
.L_x_103:
[----:B-1----:R1:W2:Y:S02]  /*5f80*/  SYNCS.PHASECHK.TRANS64.TRYWAIT P1, [R11+URZ+0x28], R6 ;  /* 0x000028060b0075a7 */ /* 0x0022a4000802017f */
[----:B--2---:R-:W-:Y:S05]  /*5f90*/  @!P1 NANOSLEEP.SYNCS 0x989680 ;  /* 0x009896800000995d */ /* 0x004fea0003900000 */
[----:B------:R-:W2:Y:S02]  /*5fa0*/  @!P1 SYNCS.PHASECHK.TRANS64 P1, [R11+URZ+0x28], R6 ;  /* 0x000028060b0095a7 */ /* 0x000ea4000802007f */
[----:B--2---:R-:W-:Y:S05]  /*5fb0*/  @!P1 BRA `(.L_x_103) ;  /* 0xfffffffc00f09947 */ /* 0x004fea000383ffff */
[----:B------:R-:W-:Y:S05]  /*5fc0*/  BRA `(.L_x_126) ;  /* 0xffffffec00f47947 */ /* 0x000fea000383ffff */
.L_x_112:
[----:B------:R-:W-:Y:S01]  /*5fd0*/  BSSY B0, `(.L_x_127) ;  /* 0x0000006000007945 */ /* 0x000fe20003800000 */
[----:B------:R-:W-:-:S07]  /*5fe0*/  IMAD.MOV.U32 R15, RZ, RZ, -0x1 ;  /* 0xffffffffff0f7424 */ /* 0x000fce00078e00ff */
[----:B-----5:R-:W-:Y:S05]  /*5ff0*/  WARPSYNC.COLLECTIVE R15, `(.L_x_128) ;  /* 0x000000000f0c7348 */ /* 0x020fea0003c00000 */
[----:B------:R-:W-:Y:S02]  /*6000*/  ELECT P6, UR62, PT ;  /* 0x00000000003e782f */ /* 0x000fe400038c0000 */
[----:B------:R-:W-:Y:S01]  /*6010*/  MOV R14, UR62 ;  /* 0x0000003e000e7c02 */ /* 0x000fe20008000f00 */
[----:B-----5:R-:W-:Y:S10]  /*6020*/  ENDCOLLECTIVE ;  /* 0x000000000000791b */ /* 0x020ff40003800000 */
.L_x_128:
[----:B------:R-:W-:Y:S05]  /*6030*/  BSYNC B0 ;  /* 0x0000000000007941 */ /* 0x000fea0003800000 */
.L_x_127:
[----:B------:R-:W-:Y:S05]  /*6040*/  BRA `(.L_x_129) ;  /* 0xfffffff800787947 */ /* 0x000fea000383ffff */
.L_x_116:
[----:B0-----:R0:W1:Y:S02]  /*6050*/  SYNCS.PHASECHK.TRANS64.TRYWAIT P0, [R7+URZ], R2 ;  /* 0x00000002070075a7 */ /* 0x001064000800017f */
[----:B-1----:R-:W-:Y:S05]  /*6060*/  @!P0 NANOSLEEP.SYNCS 0x989680 ;  /* 0x009896800000895d */ /* 0x002fea0003900000 */
[----:B------:R-:W1:Y:S02]  /*6070*/  @!P0 SYNCS.PHASECHK.TRANS64 P0, [R7+URZ], R2 ;  /* 0x00000002070085a7 */ /* 0x000e64000800007f */
[----:B-1----:R-:W-:Y:S05]  /*6080*/  @!P0 BRA `(.L_x_116) ;  /* 0xfffffffc00f08947 */ /* 0x002fea000383ffff */
[----:B------:R-:W-:Y:S05]  /*6090*/  BRA `(.L_x_130) ;  /* 0xfffffff800b87947 */ /* 0x000fea000383ffff */
.L_x_117:
[----:B0-----:R0:W1:Y:S02]  /*60a0*/  SYNCS.PHASECHK.TRANS64.TRYWAIT P0, [R6+URZ], R3 ;  /* 0x00000003060075a7 */ /* 0x001064000800017f */
[----:B-1----:R-:W-:Y:S05]  /*60b0*/  @!P0 NANOSLEEP.SYNCS 0x989680 ;  /* 0x009896800000895d */ /* 0x002fea0003900000 */
[----:B------:R-:W1:Y:S02]  /*60c0*/  @!P0 SYNCS.PHASECHK.TRANS64 P0, [R6+URZ], R3 ;  /* 0x00000003060085a7 */ /* 0x000e64000800007f */
[----:B-1----:R-:W-:Y:S05]  /*60d0*/  @!P0 BRA `(.L_x_117) ;  /* 0xfffffffc00f08947 */ /* 0x002fea000383ffff */
[----:B------:R-:W-:Y:S05]  /*60e0*/  BRA `(.L_x_131) ;  /* 0xfffffff800c87947 */ /* 0x000fea000383ffff */
.L_x_118:
[----:B0-----:R0:W1:Y:S02]  /*60f0*/  SYNCS.PHASECHK.TRANS64.TRYWAIT P0, [R7+URZ], R4 ;  /* 0x00000004070075a7 */ /* 0x001064000800017f */
[----:B-1----:R-:W-:Y:S05]  /*6100*/  @!P0 NANOSLEEP.SYNCS 0x989680 ;  /* 0x009896800000895d */ /* 0x002fea0003900000 */
[----:B------:R-:W1:Y:S02]  /*6110*/  @!P0 SYNCS.PHASECHK.TRANS64 P0, [R7+URZ], R4 ;  /* 0x00000004070085a7 */ /* 0x000e64000800007f */
[----:B-1----:R-:W-:Y:S05]  /*6120*/  @!P0 BRA `(.L_x_118) ;  /* 0xfffffffc00f08947 */ /* 0x002fea000383ffff */
[----:B------:R-:W-:Y:S05]  /*6130*/  BRA `(.L_x_132) ;  /* 0xfffffff800d87947 */ /* 0x000fea000383ffff */
.L_x_119:
[----:B-1----:R1:W2:Y:S02]  /*6140*/  SYNCS.PHASECHK.TRANS64.TRYWAIT P0, [R6+URZ], R3 ;  /* 0x00000003060075a7 */ /* 0x0022a4000800017f */
[----:B--2---:R-:W-:Y:S05]  /*6150*/  @!P0 NANOSLEEP.SYNCS 0x989680 ;  /* 0x009896800000895d */ /* 0x004fea0003900000 */
[----:B------:R-:W2:Y:S02]  /*6160*/  @!P0 SYNCS.PHASECHK.TRANS64 P0, [R6+URZ], R3 ;  /* 0x00000003060085a7 */ /* 0x000ea4000800007f */
[----:B--2---:R-:W-:Y:S05]  /*6170*/  @!P0 BRA `(.L_x_119) ;  /* 0xfffffffc00f08947 */ /* 0x004fea000383ffff */
[----:B------:R-:W-:Y:S05]  /*6180*/  BRA `(.L_x_133) ;  /* 0xfffffff800e07947 */ /* 0x000fea000383ffff */
.L_x_134:
[----:B------:R-:W-:-:S00]  /*6190*/  BRA `(.L_x_134) ;  /* 0xfffffffc00fc7947 */ /* 0x000fc0000383ffff */
[----:B------:R-:W-:-:S00]  /*61a0*/  NOP ;  /* 0x0000000000007918 */ /* 0x000fc00000000000 */
        /* <DEDUP_REMOVED lines=13> */
.L_x_135:


//--------------------- .nv.global.init           --------------------------
	.section	.nv.global.init,"aw",@progbits
.nv.global.init:
	.type		$str$22,@object
	.size		$str$22,($str$23 - $str$22)
$str$22:
        /*0000*/ 	.byte	0x6b, 0x5f, 0x74, 0x69, 0x6c, 0x65, 0x5f, 0x63, 0x6f, 0x75, 0x6e, 0x74, 0x20, 0x3e, 0x3d, 0x20
        /*0010*/ 	.byte	0x31, 0x00
	.type		$str$23,@object
	.size		$str$23,(__unnamed_1 - $str$23)
$str$23:
        /*0012*/ 	.byte	0x2f, 0x74, 0x6d, 0x70, 0x2f, 0x63, 0x75, 0x74, 0x6c, 0x61, 0x73, 0x73, 0x5f, 0x73, 0x77, 0x65
        /*0022*/ 	.byte	0x65, 0x70, 0x5f, 0x73, 0x72, 0x63, 0x2f, 0x69, 0x6e, 0x63, 0x6c, 0x75, 0x64, 0x65, 0x2f, 0x63
        /*0032*/ 	.byte	0x75, 0x74, 0x6c, 0x61, 0x73, 0x73, 0x2f, 0x67, 0x65, 0x6d, 0x6d, 0x2f, 0x63, 0x6f, 0x6c, 0x6c
        /*0042*/ 	.byte	0x65, 0x63, 0x74, 0x69, 0x76, 0x65, 0x2f, 0x73, 0x6d, 0x39, 0x30, 0x5f, 0x6d, 0x6d, 0x61, 0x5f
        /*0052*/ 	.byte	0x74, 0x6d, 0x61, 0x5f, 0x67, 0x6d, 0x6d, 0x61, 0x5f, 0x73, 0x73, 0x5f, 0x77, 0x61, 0x72, 0x70
        /*0062*/ 	.byte	0x73, 0x70, 0x65, 0x63, 0x69, 0x61, 0x6c, 0x69, 0x7a, 0x65, 0x64, 0x2e, 0x68, 0x70, 0x70, 0x00
	.type		__unnamed_1,@object
	.size		__unnamed_1,(.L_0 - __unnamed_1)
__unnamed_1:
        /*0072*/ 	.byte	0x76, 0x6f, 0x69, 0x64, 0x20, 0x63, 0x75, 0x74, 0x6c, 0x61, 0x73, 0x73, 0x3a, 0x3a, 0x67, 0x65
        /* <DEDUP_REMOVED lines=179> */
        /*0bb2*/ 	.byte	0x75, 0x74, 0x65, 0x3a, 0x3a, 0x69, 0x64, 0x65, 0x6e, 0x74, 0x69, 0x74, 0x79, 0x5d, 0x00
.L_0:


//--------------------- .nv.shared._ZN7cutlass13device_kernelINS_4gemm6kernel13GemmUniversalIN4cute5tupleIJiiiiEEENS1_10collective13CollectiveMmaINS1_34MainloopSm90TmaGmmaWarpSpecializedILi5ENS5_IJNS4_1CILi1EEESB_SB_EEENS1_32KernelTmaWarpSpecializedPingpongEEENS5_IJNSA_ILi64EEESF_NSA_ILi128EEEEEENS_10bfloat16_tENS5_IJlSB_lEEESI_SJ_NS4_8TiledMMAINS4_8MMA_AtomIJNS4_4SM904GMMA27MMA_64x64x16_F32BF16BF16_SSILNSN_5MajorE0ELSP_0ELNSN_7ScaleInE1ELSQ_1EEEEEENS4_6LayoutISC_NS5_IJNSA_ILi0EEESU_SU_EEEEENS5_IJNS4_10UnderscoreESX_SX_EEEEENS4_13SM90_TMA_LOADENS4_14ComposedLayoutINS4_7SwizzleILi3ELi4ELi3EEENS4_18smem_ptr_flag_bitsILi16EEENST_INS5_IJNSA_ILi8EEESF_EEENS5_IJSF_SB_EEEEEEEvNS4_8identityES10_S1A_vS1B_EENS_8epilogue10collective6detail29Sm90TmaWarpSpecializedAdapterINS1E_15DefaultEpilogueISI_SJ_SJ_NS1D_6thread17LinearCombinationISI_Li1EffLNS1I_9ScaleType4KindE0ELNS_15FloatRoundStyleE2ESI_EENS1_15EpilogueDefaultEEEEEvvEEEEvNT_6ParamsE --------------------------
	.section	.nv.shared._ZN7cutlass13device_kernelINS_4gemm6kernel13GemmUniversalIN4cute5tupleIJiiiiEEENS1_10collective13CollectiveMmaINS1_34MainloopSm90TmaGmmaWarpSpecializedILi5ENS5_IJNS4_1CILi1EEESB_SB_EEENS1_32KernelTmaWarpSpecializedPingpongEEENS5_IJNSA_ILi64EEESF_NSA_ILi128EEEEEENS_10bfloat16_tENS5_IJlSB_lEEESI_SJ_NS4_8TiledMMAINS4_8MMA_AtomIJNS4_4SM904GMMA27MMA_64x64x16_F32BF16BF16_SSILNSN_5MajorE0ELSP_0ELNSN_7ScaleInE1ELSQ_1EEEEEENS4_6LayoutISC_NS5_IJNSA_ILi0EEESU_SU_EEEEENS5_IJNS4_10UnderscoreESX_SX_EEEEENS4_13SM90_TMA_LOADENS4_14ComposedLayoutINS4_7SwizzleILi3ELi4ELi3EEENS4_18smem_ptr_flag_bitsILi16EEENST_INS5_IJNSA_ILi8EEESF_EEENS5_IJSF_SB_EEEEEEEvNS4_8identityES10_S1A_vS1B_EENS_8epilogue10collective6detail29Sm90TmaWarpSpecializedAdapterINS1E_15DefaultEpilogueISI_SJ_SJ_NS1D_6thread17LinearCombinationISI_Li1EffLNS1I_9ScaleType4KindE0ELNS_15FloatRoundStyleE2ESI_EENS1_15EpilogueDefaultEEEEEvvEEEEvNT_6ParamsE,"aw",@nobits
	.sectionflags	@""
	.align	16
	.zero		1024


//--------------------- .nv.shared.reserved.0     --------------------------
	.section	.nv.shared.reserved.0,"aw",@nobits
	.weak		__nv_reservedSMEM_offset_0_alias
	.size		__nv_reservedSMEM_offset_0_alias, 0, 0
	.other		__nv_reservedSMEM_offset_0_alias,@"STO_CUDA_RESERVED_SHARED STV_DEFAULT"
__nv_reservedSMEM_offset_0_alias:
	.zero		0


//--------------------- .nv.global                --------------------------
	.section	.nv.global,"aw",@nobits
.nv.global:
	.type		_ZN40_INTERNAL_7edb548d_4_k_cu_c0926817_242694cute1_E,@object
	.size		_ZN40_INTERNAL_7edb548d_4_k_cu_c0926817_242694cute1_E,(_ZN40_INTERNAL_7edb548d_4_k_cu_c0926817_242694cuda3std3__45__cpo6cbeginE - _ZN40_INTERNAL_7edb548d_4_k_cu_c0926817_242694cute1_E)
_ZN40_INTERNAL_7edb548d_4_k_cu_c0926817_242694cute1_E:
	.zero		1
	.type		_ZN40_INTERNAL_7edb548d_4_k_cu_c0926817_242694cuda3std3__45__cpo6cbeginE,@object
	.size		_ZN40_INTERNAL_7edb548d_4_k_cu_c0926817_242694cuda3std3__45__cpo6cbeginE,(_ZN40_INTERNAL_7edb548d_4_k_cu_c0926817_242694cuda3std3__48in_placeE - _ZN40_INTERNAL_7edb548d_4_k_cu_c0926817_242694cuda3std3__45__cpo6cbeginE)
_ZN40_INTERNAL_7edb548d_4_k_cu_c0926817_242694cuda3std3__45__cpo6cbeginE:
	.zero		1
	.type		_ZN40_INTERNAL_7edb548d_4_k_cu_c0926817_242694cuda3std3__48in_placeE,@object
	.size		_ZN40_INTERNAL_7edb548d_4_k_cu_c0926817_242694cuda3std3__48in_placeE,(_ZN40_INTERNAL_7edb548d_4_k_cu_c0926817_242694cuda3std6ranges3__45__cpo9iter_moveE - _ZN40_INTERNAL_7edb548d_4_k_cu_c0926817_242694cuda3std3__48in_placeE)
_ZN40_INTERNAL_7edb548d_4_k_cu_c0926817_242694cuda3std3__48in_placeE:
	.zero		1
	.type		_ZN40_INTERNAL_7edb548d_4_k_cu_c0926817_242694cuda3std6ranges3__45__cpo9iter_moveE,@object
	.size		_ZN40_INTERNAL_7edb548d_4_k_cu_c0926817_242694cuda3std6ranges3__45__cpo9iter_moveE,(_ZN40_INTERNAL_7edb548d_4_k_cu_c0926817_242694cuda3std3__45__cpo5beginE - _ZN40_INTERNAL_7edb548d_4_k_cu_c0926817_242694cuda3std6ranges3__45__cpo9iter_moveE)
_ZN40_INTERNAL_7edb548d_4_k_cu_c0926817_242694cuda3std6ranges3__45__cpo9iter_moveE:
	.zero		1
	.type		_ZN40_INTERNAL_7edb548d_4_k_cu_c0926817_242694cuda3std3__45__cpo5beginE,@object
	.size		_ZN40_INTERNAL_7edb548d_4_k_cu_c0926817_242694cuda3std3__45__cpo5beginE,(_ZN40_INTERNAL_7edb548d_4_k_cu_c0926817_242694cuda3std3__442_GLOBAL__N__7edb548d_4_k_cu_c0926817_242696ignoreE - _ZN40_INTERNAL_7edb548d_4_k_cu_c0926817_242694cuda3std3__45__cpo5beginE)
_ZN40_INTERNAL_7edb548d_4_k_cu_c0926817_242694cuda3std3__45__cpo5beginE:
	.zero		1
	.type		_ZN40_INTERNAL_7edb548d_4_k_cu_c0926817_242694cuda3std3__442_GLOBAL__N__7edb548d_4_k_cu_c0926817_242696ignoreE,@object
	.size		_ZN40_INTERNAL_7edb548d_4_k_cu_c0926817_242694cuda3std3__442_GLOBAL__N__7edb548d_4_k_cu_c0926817_242696ignoreE,(_ZN40_INTERNAL_7edb548d_4_k_cu_c0926817_242694cute7productE - _ZN40_INTERNAL_7edb548d_4_k_cu_c0926817_242694cuda3std3__442_GLOBAL__N__7edb548d_4_k_cu_c0926817_242696ignoreE)
_ZN40_INTERNAL_7edb548d_4_k_cu_c0926817_242694cuda3std3__442_GLOBAL__N__7edb548d_4_k_cu_c0926817_242696ignoreE:
	.zero		1
	.type		_ZN40_INTERNAL_7edb548d_4_k_cu_c0926817_242694cute7productE,@object
	.size		_ZN40_INTERNAL_7edb548d_4_k_cu_c0926817_242694cute7productE,(_ZN40_INTERNAL_7edb548d_4_k_cu_c0926817_242694cuda3std3__45__cpo3endE - _ZN40_INTERNAL_7edb548d_4_k_cu_c0926817_242694cute7productE)
_ZN40_INTERNAL_7edb548d_4_k_cu_c0926817_242694cute7productE:
	.zero		1
	.type		_ZN40_INTERNAL_7edb548d_4_k_cu_c0926817_242694cuda3std3__45__cpo3endE,@object
	.size		_ZN40_INTERNAL_7edb548d_4_k_cu_c0926817_242694cuda3std3__45__cpo3endE,(_ZN40_INTERNAL_7edb548d_4_k_cu_c0926817_242694cuda3std3__419piecewise_constructE - _ZN40_INTERNAL_7edb548d_4_k_cu_c0926817_242694cuda3std3__45__cpo3endE)
_ZN40_INTERNAL_7edb548d_4_k_cu_c0926817_242694cuda3std3__45__cpo3endE:
	.zero		1
	.type		_ZN40_INTERNAL_7edb548d_4_k_cu_c0926817_242694cuda3std3__419piecewise_constructE,@object
	.size		_ZN40_INTERNAL_7edb548d_4_k_cu_c0926817_242694cuda3std3__419piecewise_constructE,(_ZN40_INTERNAL_7edb548d_4_k_cu_c0926817_242694cuda3std3__45__cpo4cendE - _ZN40_INTERNAL_7edb548d_4_k_cu_c0926817_242694cuda3std3__419piecewise_constructE)
_ZN40_INTERNAL_7edb548d_4_k_cu_c0926817_242694cuda3std3__419piecewise_constructE:
	.zero		1
	.type		_ZN40_INTERNAL_7edb548d_4_k_cu_c0926817_242694cuda3std3__45__cpo4cendE,@object
	.size		_ZN40_INTERNAL_7edb548d_4_k_cu_c0926817_242694cuda3std3__45__cpo4cendE,(_ZN40_INTERNAL_7edb548d_4_k_cu_c0926817_242694cuda3std6ranges3__45__cpo4swapE - _ZN40_INTERNAL_7edb548d_4_k_cu_c0926817_242694cuda3std3__45__cpo4cendE)
_ZN40_INTERNAL_7edb548d_4_k_cu_c0926817_242694cuda3std3__45__cpo4cendE:
	.zero		1
	.type		_ZN40_INTERNAL_7edb548d_4_k_cu_c0926817_242694cuda3std6ranges3__45__cpo4swapE,@object
	.size		_ZN40_INTERNAL_7edb548d_4_k_cu_c0926817_242694cuda3std6ranges3__45__cpo4swapE,(.L_8 - _ZN40_INTERNAL_7edb548d_4_k_cu_c0926817_242694cuda3std6ranges3__45__cpo4swapE)
_ZN40_INTERNAL_7edb548d_4_k_cu_c0926817_242694cuda3std6ranges3__45__cpo4swapE:
	.zero		1
.L_8:


//--------------------- .nv.constant0._ZN7cutlass13device_kernelINS_4gemm6kernel13GemmUniversalIN4cute5tupleIJiiiiEEENS1_10collective13CollectiveMmaINS1_34MainloopSm90TmaGmmaWarpSpecializedILi5ENS5_IJNS4_1CILi1EEESB_SB_EEENS1_32KernelTmaWarpSpecializedPingpongEEENS5_IJNSA_ILi64EEESF_NSA_ILi128EEEEEENS_10bfloat16_tENS5_IJlSB_lEEESI_SJ_NS4_8TiledMMAINS4_8MMA_AtomIJNS4_4SM904GMMA27MMA_64x64x16_F32BF16BF16_SSILNSN_5MajorE0ELSP_0ELNSN_7ScaleInE1ELSQ_1EEEEEENS4_6LayoutISC_NS5_IJNSA_ILi0EEESU_SU_EEEEENS5_IJNS4_10UnderscoreESX_SX_EEEEENS4_13SM90_TMA_LOADENS4_14ComposedLayoutINS4_7SwizzleILi3ELi4ELi3EEENS4_18smem_ptr_flag_bitsILi16EEENST_INS5_IJNSA_ILi8EEESF_EEENS5_IJSF_SB_EEEEEEEvNS4_8identityES10_S1A_vS1B_EENS_8epilogue10collective6detail29Sm90TmaWarpSpecializedAdapterINS1E_15DefaultEpilogueISI_SJ_SJ_NS1D_6thread17LinearCombinationISI_Li1EffLNS1I_9ScaleType4KindE0ELNS_15FloatRoundStyleE2ESI_EENS1_15EpilogueDefaultEEEEEvvEEEEvNT_6ParamsE --------------------------
	.section	.nv.constant0._ZN7cutlass13device_kernelINS_4gemm6kernel13GemmUniversalIN4cute5tupleIJiiiiEEENS1_10collective13CollectiveMmaINS1_34MainloopSm90TmaGmmaWarpSpecializedILi5ENS5_IJNS4_1CILi1EEESB_SB_EEENS1_32KernelTmaWarpSpecializedPingpongEEENS5_IJNSA_ILi64EEESF_NSA_ILi128EEEEEENS_10bfloat16_tENS5_IJlSB_lEEESI_SJ_NS4_8TiledMMAINS4_8MMA_AtomIJNS4_4SM904GMMA27MMA_64x64x16_F32BF16BF16_SSILNSN_5MajorE0ELSP_0ELNSN_7ScaleInE1ELSQ_1EEEEEENS4_6LayoutISC_NS5_IJNSA_ILi0EEESU_SU_EEEEENS5_IJNS4_10UnderscoreESX_SX_EEEEENS4_13SM90_TMA_LOADENS4_14ComposedLayoutINS4_7SwizzleILi3ELi4ELi3EEENS4_18smem_ptr_flag_bitsILi16EEENST_INS5_IJNSA_ILi8EEESF_EEENS5_IJSF_SB_EEEEEEEvNS4_8identityES10_S1A_vS1B_EENS_8epilogue10collective6detail29Sm90TmaWarpSpecializedAdapterINS1E_15DefaultEpilogueISI_SJ_SJ_NS1D_6thread17LinearCombinationISI_Li1EffLNS1I_9ScaleType4KindE0ELNS_15FloatRoundStyleE2ESI_EENS1_15EpilogueDefaultEEEEEvvEEEEvNT_6ParamsE,"a",@progbits
	.sectionflags	@""
	.align	4
.nv.constant0._ZN7cutlass13device_kernelINS_4gemm6kernel13GemmUniversalIN4cute5tupleIJiiiiEEENS1_10collective13CollectiveMmaINS1_34MainloopSm90TmaGmmaWarpSpecializedILi5ENS5_IJNS4_1CILi1EEESB_SB_EEENS1_32KernelTmaWarpSpecializedPingpongEEENS5_IJNSA_ILi64EEESF_NSA_ILi128EEEEEENS_10bfloat16_tENS5_IJlSB_lEEESI_SJ_NS4_8TiledMMAINS4_8MMA_AtomIJNS4_4SM904GMMA27MMA_64x64x16_F32BF16BF16_SSILNSN_5MajorE0ELSP_0ELNSN_7ScaleInE1ELSQ_1EEEEEENS4_6LayoutISC_NS5_IJNSA_ILi0EEESU_SU_EEEEENS5_IJNS4_10UnderscoreESX_SX_EEEEENS4_13SM90_TMA_LOADENS4_14ComposedLayoutINS4_7SwizzleILi3ELi4ELi3EEENS4_18smem_ptr_flag_bitsILi16EEENST_INS5_IJNSA_ILi8EEESF_EEENS5_IJSF_SB_EEEEEEEvNS4_8identityES10_S1A_vS1B_EENS_8epilogue10collective6detail29Sm90TmaWarpSpecializedAdapterINS1E_15DefaultEpilogueISI_SJ_SJ_NS1D_6thread17LinearCombinationISI_Li1EffLNS1I_9ScaleType4KindE0ELNS_15FloatRoundStyleE2ESI_EENS1_15EpilogueDefaultEEEEEvvEEEEvNT_6ParamsE:
	.zero		1664


//--------------------- SYMBOLS --------------------------

	.type		.nv.reservedSmem.offset0,@object
	.size		.nv.reservedSmem.offset0,0x4
	.type		__assertfail,@function
